	.target	sm_90a

	.elftype	@"ET_EXEC"


//--------------------- .note.nv.tkinfo           --------------------------
	.section	.note.nv.tkinfo,"",@"SHT_NOTE"
	.sectionflags	@"SHF_NOTE_NV_TKINFO"
	.tkinfo
        /*0018*/ 	.word	0x00000002
        /*0030*/ 	.string	""
        /*0030*/ 	.string	"ptxas"
        /*0030*/ 	.string	"Cuda compilation tools, release 13.0, V13.0.88"
        /*0030*/ 	.string	"Build cuda_13.0.r13.0/compiler.36424714_0"
        /*0030*/ 	.string	"-arch sm_90a -m 64 "



//--------------------- .note.nv.cuinfo           --------------------------
	.section	.note.nv.cuinfo,"",@"SHT_NOTE"
	.sectionflags	@"SHF_NOTE_NV_CUINFO"
        /*0018*/ 	.short	0x0002
        /*001a*/ 	.short	0x005a
        /*001c*/ 	.short	0x0082
	.zero		2


//--------------------- .nv.info                  --------------------------
	.section	.nv.info,"",@"SHT_CUDA_INFO"
	.align	4


	//----- nvinfo : EIATTR_REGCOUNT
	.align		4
        /*0000*/ 	.byte	0x04, 0x2f
        /*0002*/ 	.short	(.L_15 - .L_14)
	.align		4
.L_14:
        /*0004*/ 	.word	index@(_ZN7cutlass13device_kernelINS_4gemm6kernel13GemmUniversalIN4cute5tupleIJiiiiEEENS1_10collective13CollectiveMmaINS1_34MainloopSm90TmaGmmaWarpSpecializedILi14ENS5_IJNS4_1CILi1EEESB_SB_EEENS1_35KernelTmaWarpSpecializedCooperativeEEENS5_IJNSA_ILi128EEESF_NSA_ILi64EEEEEEaNS5_IJlSB_lEEEaSI_NS4_8TiledMMAINS4_8MMA_AtomIJNS4_4SM904GMMA27MMA_64x128x32_S32S8S8_SS_TNEEEENS4_6LayoutINS5_IJNSA_ILi2EEESB_SB_EEENS5_IJSB_NSA_ILi0EEESS_EEEEENS5_IJNS4_10UnderscoreESV_SV_EEEEENS4_13SM90_TMA_LOADENS4_14ComposedLayoutINS4_7SwizzleILi2ELi4ELi3EEENS4_18smem_ptr_flag_bitsILi8EEENSP_INS5_IJNSA_ILi8EEESG_EEENS5_IJSG_SB_EEEEEEEvNS4_8identityESY_S18_vS19_EENS_8epilogue10collective6detail29Sm90TmaWarpSpecializedAdapterINS1C_15DefaultEpilogueIaSI_SI_NS1B_6thread17LinearCombinationIaLi1EiiLNS1G_9ScaleType4KindE0ELNS_15FloatRoundStyleE2EaEENS1_15EpilogueDefaultEEEEEvvEEEEvNT_6ParamsE)
        /*0008*/ 	.word	0x000000a8


	//----- nvinfo : EIATTR_FRAME_SIZE
	.align		4
.L_15:
        /*000c*/ 	.byte	0x04, 0x11
        /*000e*/ 	.short	(.L_17 - .L_16)
	.align		4
.L_16:
        /*0010*/ 	.word	index@(_ZN7cutlass13device_kernelINS_4gemm6kernel13GemmUniversalIN4cute5tupleIJiiiiEEENS1_10collective13CollectiveMmaINS1_34MainloopSm90TmaGmmaWarpSpecializedILi14ENS5_IJNS4_1CILi1EEESB_SB_EEENS1_35KernelTmaWarpSpecializedCooperativeEEENS5_IJNSA_ILi128EEESF_NSA_ILi64EEEEEEaNS5_IJlSB_lEEEaSI_NS4_8TiledMMAINS4_8MMA_AtomIJNS4_4SM904GMMA27MMA_64x128x32_S32S8S8_SS_TNEEEENS4_6LayoutINS5_IJNSA_ILi2EEESB_SB_EEENS5_IJSB_NSA_ILi0EEESS_EEEEENS5_IJNS4_10UnderscoreESV_SV_EEEEENS4_13SM90_TMA_LOADENS4_14ComposedLayoutINS4_7SwizzleILi2ELi4ELi3EEENS4_18smem_ptr_flag_bitsILi8EEENSP_INS5_IJNSA_ILi8EEESG_EEENS5_IJSG_SB_EEEEEEEvNS4_8identityESY_S18_vS19_EENS_8epilogue10collective6detail29Sm90TmaWarpSpecializedAdapterINS1C_15DefaultEpilogueIaSI_SI_NS1B_6thread17LinearCombinationIaLi1EiiLNS1G_9ScaleType4KindE0ELNS_15FloatRoundStyleE2EaEENS1_15EpilogueDefaultEEEEEvvEEEEvNT_6ParamsE)
        /*0014*/ 	.word	0x00000000


	//----- nvinfo : EIATTR_MIN_STACK_SIZE
	.align		4
.L_17:
        /*0018*/ 	.byte	0x04, 0x12
        /*001a*/ 	.short	(.L_19 - .L_18)
	.align		4
.L_18:
        /*001c*/ 	.word	index@(_ZN7cutlass13device_kernelINS_4gemm6kernel13GemmUniversalIN4cute5tupleIJiiiiEEENS1_10collective13CollectiveMmaINS1_34MainloopSm90TmaGmmaWarpSpecializedILi14ENS5_IJNS4_1CILi1EEESB_SB_EEENS1_35KernelTmaWarpSpecializedCooperativeEEENS5_IJNSA_ILi128EEESF_NSA_ILi64EEEEEEaNS5_IJlSB_lEEEaSI_NS4_8TiledMMAINS4_8MMA_AtomIJNS4_4SM904GMMA27MMA_64x128x32_S32S8S8_SS_TNEEEENS4_6LayoutINS5_IJNSA_ILi2EEESB_SB_EEENS5_IJSB_NSA_ILi0EEESS_EEEEENS5_IJNS4_10UnderscoreESV_SV_EEEEENS4_13SM90_TMA_LOADENS4_14ComposedLayoutINS4_7SwizzleILi2ELi4ELi3EEENS4_18smem_ptr_flag_bitsILi8EEENSP_INS5_IJNSA_ILi8EEESG_EEENS5_IJSG_SB_EEEEEEEvNS4_8identityESY_S18_vS19_EENS_8epilogue10collective6detail29Sm90TmaWarpSpecializedAdapterINS1C_15DefaultEpilogueIaSI_SI_NS1B_6thread17LinearCombinationIaLi1EiiLNS1G_9ScaleType4KindE0ELNS_15FloatRoundStyleE2EaEENS1_15EpilogueDefaultEEEEEvvEEEEvNT_6ParamsE)
        /*0020*/ 	.word	0x00000000
.L_19:


//--------------------- .nv.compat                --------------------------
	.section	.nv.compat,"",@"SHT_CUDA_COMPAT_INFO"
	.align	4
        /*0000*/ 	.byte	0x02, 0x09, 0x01, 0x00, 0x02, 0x02, 0x04, 0x00, 0x02, 0x05, 0x05, 0x00, 0x03, 0x07, 0x01, 0x01
        /*0010*/ 	.byte	0x02, 0x03, 0x01, 0x00, 0x02, 0x06, 0x01, 0x00, 0x04, 0x0b, 0x08, 0x00, 0x00, 0x00, 0x00, 0x00
        /*0020*/ 	.byte	0x00, 0x00, 0x00, 0x00


//--------------------- .nv.info._ZN7cutlass13device_kernelINS_4gemm6kernel13GemmUniversalIN4cute5tupleIJiiiiEEENS1_10collective13CollectiveMmaINS1_34MainloopSm90TmaGmmaWarpSpecializedILi14ENS5_IJNS4_1CILi1EEESB_SB_EEENS1_35KernelTmaWarpSpecializedCooperativeEEENS5_IJNSA_ILi128EEESF_NSA_ILi64EEEEEEaNS5_IJlSB_lEEEaSI_NS4_8TiledMMAINS4_8MMA_AtomIJNS4_4SM904GMMA27MMA_64x128x32_S32S8S8_SS_TNEEEENS4_6LayoutINS5_IJNSA_ILi2EEESB_SB_EEENS5_IJSB_NSA_ILi0EEESS_EEEEENS5_IJNS4_10UnderscoreESV_SV_EEEEENS4_13SM90_TMA_LOADENS4_14ComposedLayoutINS4_7SwizzleILi2ELi4ELi3EEENS4_18smem_ptr_flag_bitsILi8EEENSP_INS5_IJNSA_ILi8EEESG_EEENS5_IJSG_SB_EEEEEEEvNS4_8identityESY_S18_vS19_EENS_8epilogue10collective6detail29Sm90TmaWarpSpecializedAdapterINS1C_15DefaultEpilogueIaSI_SI_NS1B_6thread17LinearCombinationIaLi1EiiLNS1G_9ScaleType4KindE0ELNS_15FloatRoundStyleE2EaEENS1_15EpilogueDefaultEEEEEvvEEEEvNT_6ParamsE --------------------------
	.section	.nv.info._ZN7cutlass13device_kernelINS_4gemm6kernel13GemmUniversalIN4cute5tupleIJiiiiEEENS1_10collective13CollectiveMmaINS1_34MainloopSm90TmaGmmaWarpSpecializedILi14ENS5_IJNS4_1CILi1EEESB_SB_EEENS1_35KernelTmaWarpSpecializedCooperativeEEENS5_IJNSA_ILi128EEESF_NSA_ILi64EEEEEEaNS5_IJlSB_lEEEaSI_NS4_8TiledMMAINS4_8MMA_AtomIJNS4_4SM904GMMA27MMA_64x128x32_S32S8S8_SS_TNEEEENS4_6LayoutINS5_IJNSA_ILi2EEESB_SB_EEENS5_IJSB_NSA_ILi0EEESS_EEEEENS5_IJNS4_10UnderscoreESV_SV_EEEEENS4_13SM90_TMA_LOADENS4_14ComposedLayoutINS4_7SwizzleILi2ELi4ELi3EEENS4_18smem_ptr_flag_bitsILi8EEENSP_INS5_IJNSA_ILi8EEESG_EEENS5_IJSG_SB_EEEEEEEvNS4_8identityESY_S18_vS19_EENS_8epilogue10collective6detail29Sm90TmaWarpSpecializedAdapterINS1C_15DefaultEpilogueIaSI_SI_NS1B_6thread17LinearCombinationIaLi1EiiLNS1G_9ScaleType4KindE0ELNS_15FloatRoundStyleE2EaEENS1_15EpilogueDefaultEEEEEvvEEEEvNT_6ParamsE,"",@"SHT_CUDA_INFO"
	.sectionflags	@""
	.align	4


	//----- nvinfo : EIATTR_CUDA_API_VERSION
	.align		4
        /*0000*/ 	.byte	0x04, 0x37
        /*0002*/ 	.short	(.L_21 - .L_20)
.L_20:
        /*0004*/ 	.word	0x00000082


	//----- nvinfo : EIATTR_KPARAM_INFO
	.align		4
.L_21:
        /*0008*/ 	.byte	0x04, 0x17
        /*000a*/ 	.short	(.L_23 - .L_22)
.L_22:
        /*000c*/ 	.word	0x00000000
        /*0010*/ 	.short	0x0000
        /*0012*/ 	.short	0x0070
        /*0014*/ 	.byte	0x00, 0xf0, 0x01, 0x10


	//----- nvinfo : EIATTR_SPARSE_MMA_MASK
	.align		4
.L_23:
        /*0018*/ 	.byte	0x03, 0x50
        /*001a*/ 	.short	0x0000


	//----- nvinfo : EIATTR_MAXREG_COUNT
	.align		4
        /*001c*/ 	.byte	0x03, 0x1b
        /*001e*/ 	.short	0x00a8


	//----- nvinfo : EIATTR_NUM_BARRIERS
	.align		4
        /*0020*/ 	.byte	0x02, 0x4c
        /*0022*/ 	.byte	0x01
	.zero		1


	//----- nvinfo : EIATTR_EXTERNS
	.align		4
        /*0024*/ 	.byte	0x04, 0x0f
        /*0026*/ 	.short	(.L_25 - .L_24)


	//   ....[0]....
	.align		4
.L_24:
        /*0028*/ 	.word	index@(__assertfail)


	//----- nvinfo : EIATTR_MERCURY_ISA_VERSION
	.align		4
.L_25:
        /*002c*/ 	.byte	0x03, 0x5f
        /*002e*/ 	.short	0x0101


	//----- nvinfo : EIATTR_INT_WARP_WIDE_INSTR_OFFSETS
	.align		4
        /*0030*/ 	.byte	0x04, 0x31
        /*0032*/ 	.short	(.L_27 - .L_26)


	//   ....[0]....
.L_26:
        /*0034*/ 	.word	0x00000520


	//   ....[1]....
        /*0038*/ 	.word	0x00000550


	//   ....[2]....
        /*003c*/ 	.word	0x00000630


	//----- nvinfo : EIATTR_COOP_GROUP_MASK_REGIDS
	.align		4
.L_27:
        /*0040*/ 	.byte	0x04, 0x29
        /*0042*/ 	.short	(.L_29 - .L_28)


	//   ....[0]....
.L_28:
        /*0044*/ 	.word	0xffffffff


	//   ....[1]....
        /*0048*/ 	.word	0xffffffff


	//   ....[2]....
        /*004c*/ 	.word	0xffffffff


	//   ....[3]....
        /*0050*/ 	.word	0xffffffff


	//   ....[4]....
        /*0054*/ 	.word	0xffffffff


	//----- nvinfo : EIATTR_COOP_GROUP_INSTR_OFFSETS
	.align		4
.L_29:
        /*0058*/ 	.byte	0x04, 0x28
        /*005a*/ 	.short	(.L_31 - .L_30)


	//   ....[0]....
.L_30:
        /*005c*/ 	.word	0x00000060


	//   ....[1]....
        /*0060*/ 	.word	0x00000070


	//   ....[2]....
        /*0064*/ 	.word	0x00000130


	//   ....[3]....
        /*0068*/ 	.word	0x00000430


	//   ....[4]....
        /*006c*/ 	.word	0x000010d0


	//----- nvinfo : EIATTR_REG_RECONFIG
	.align		4
.L_31:
        /*0070*/ 	.byte	0x01, 0x54
	.zero		2


	//----- nvinfo : EIATTR_SYSCALL_OFFSETS
	.align		4
        /*0074*/ 	.byte	0x04, 0x46
        /*0076*/ 	.short	(.L_33 - .L_32)


	//   ....[0]....
.L_32:
        /*0078*/ 	.word	0x00001290


	//----- nvinfo : EIATTR_MBARRIER_INSTR_OFFSETS
	.align		4
.L_33:
        /*007c*/ 	.byte	0x04, 0x39
        /*007e*/ 	.short	(.L_35 - .L_34)


	//   ....[0]....
.L_34:
        /*0080*/ 	.word	0x00000250
        /*0084*/ 	.word	0x000000ff
        /*0088*/ 	.word	0x00000000
        /*008c*/ 	.short	0x0100
        /*008e*/ 	.byte	0x08
	.zero		1


	//   ....[1]....
        /*0090*/ 	.word	0x00000260
        /*0094*/ 	.word	0x000000ff
        /*0098*/ 	.word	0x00000070
        /*009c*/ 	.short	0x0100
        /*009e*/ 	.byte	0x08
	.zero		1


	//   ....[2]....
        /*00a0*/ 	.word	0x00000270
        /*00a4*/ 	.word	0x000000ff
        /*00a8*/ 	.word	0x00000008
        /*00ac*/ 	.short	0x0100
        /*00ae*/ 	.byte	0x08
	.zero		1


	//   ....[3]....
        /*00b0*/ 	.word	0x00000280
        /*00b4*/ 	.word	0x000000ff
        /*00b8*/ 	.word	0x00000078
        /*00bc*/ 	.short	0x0100
        /*00be*/ 	.byte	0x08
	.zero		1


	//   ....[4]....
        /*00c0*/ 	.word	0x00000290
        /*00c4*/ 	.word	0x000000ff
        /*00c8*/ 	.word	0x00000010
        /*00cc*/ 	.short	0x0100
        /*00ce*/ 	.byte	0x08
	.zero		1


	//   ....[5]....
        /*00d0*/ 	.word	0x000002a0
        /*00d4*/ 	.word	0x000000ff
        /*00d8*/ 	.word	0x00000080
        /*00dc*/ 	.short	0x0100
        /*00de*/ 	.byte	0x08
	.zero		1


	//   ....[6]....
        /*00e0*/ 	.word	0x000002b0
        /*00e4*/ 	.word	0x000000ff
        /*00e8*/ 	.word	0x00000018
        /*00ec*/ 	.short	0x0100
        /*00ee*/ 	.byte	0x08
	.zero		1


	//   ....[7]....
        /*00f0*/ 	.word	0x000002c0
        /*00f4*/ 	.word	0x000000ff
        /*00f8*/ 	.word	0x00000088
        /*00fc*/ 	.short	0x0100
        /*00fe*/ 	.byte	0x08
	.zero		1


	//   ....[8]....
        /*0100*/ 	.word	0x000002d0
        /*0104*/ 	.word	0x000000ff
        /*0108*/ 	.word	0x00000020
        /*010c*/ 	.short	0x0100
        /*010e*/ 	.byte	0x08
	.zero		1


	//   ....[9]....
        /*0110*/ 	.word	0x000002e0
        /*0114*/ 	.word	0x000000ff
        /*0118*/ 	.word	0x00000090
        /*011c*/ 	.short	0x0100
        /*011e*/ 	.byte	0x08
	.zero		1


	//   ....[10]....
        /*0120*/ 	.word	0x000002f0
        /*0124*/ 	.word	0x000000ff
        /*0128*/ 	.word	0x00000028
        /*012c*/ 	.short	0x0100
        /*012e*/ 	.byte	0x08
	.zero		1


	//   ....[11]....
        /*0130*/ 	.word	0x00000300
        /*0134*/ 	.word	0x000000ff
        /*0138*/ 	.word	0x00000098
        /*013c*/ 	.short	0x0100
        /*013e*/ 	.byte	0x08
	.zero		1


	//   ....[12]....
        /*0140*/ 	.word	0x00000310
        /*0144*/ 	.word	0x000000ff
        /*0148*/ 	.word	0x00000030
        /*014c*/ 	.short	0x0100
        /*014e*/ 	.byte	0x08
	.zero		1


	//   ....[13]....
        /*0150*/ 	.word	0x00000320
        /*0154*/ 	.word	0x000000ff
        /*0158*/ 	.word	0x000000a0
        /*015c*/ 	.short	0x0100
        /*015e*/ 	.byte	0x08
	.zero		1


	//   ....[14]....
        /*0160*/ 	.word	0x00000330
        /*0164*/ 	.word	0x000000ff
        /*0168*/ 	.word	0x00000038
        /*016c*/ 	.short	0x0100
        /*016e*/ 	.byte	0x08
	.zero		1


	//   ....[15]....
        /*0170*/ 	.word	0x00000340
        /*0174*/ 	.word	0x000000ff
        /*0178*/ 	.word	0x000000a8
        /*017c*/ 	.short	0x0100
        /*017e*/ 	.byte	0x08
	.zero		1


	//   ....[16]....
        /*0180*/ 	.word	0x00000350
        /*0184*/ 	.word	0x000000ff
        /*0188*/ 	.word	0x00000040
        /*018c*/ 	.short	0x0100
        /*018e*/ 	.byte	0x08
	.zero		1


	//   ....[17]....
        /*0190*/ 	.word	0x00000360
        /*0194*/ 	.word	0x000000ff
        /*0198*/ 	.word	0x000000b0
        /*019c*/ 	.short	0x0100
        /*019e*/ 	.byte	0x08
	.zero		1


	//   ....[18]....
        /*01a0*/ 	.word	0x00000370
        /*01a4*/ 	.word	0x000000ff
        /*01a8*/ 	.word	0x00000048
        /*01ac*/ 	.short	0x0100
        /*01ae*/ 	.byte	0x08
	.zero		1


	//   ....[19]....
        /*01b0*/ 	.word	0x00000380
        /*01b4*/ 	.word	0x000000ff
        /*01b8*/ 	.word	0x000000b8
        /*01bc*/ 	.short	0x0100
        /*01be*/ 	.byte	0x08
	.zero		1


	//   ....[20]....
        /*01c0*/ 	.word	0x00000390
        /*01c4*/ 	.word	0x000000ff
        /*01c8*/ 	.word	0x00000050
        /*01cc*/ 	.short	0x0100
        /*01ce*/ 	.byte	0x08
	.zero		1


	//   ....[21]....
        /*01d0*/ 	.word	0x000003a0
        /*01d4*/ 	.word	0x000000ff
        /*01d8*/ 	.word	0x000000c0
        /*01dc*/ 	.short	0x0100
        /*01de*/ 	.byte	0x08
	.zero		1


	//   ....[22]....
        /*01e0*/ 	.word	0x000003b0
        /*01e4*/ 	.word	0x000000ff
        /*01e8*/ 	.word	0x00000058
        /*01ec*/ 	.short	0x0100
        /*01ee*/ 	.byte	0x08
	.zero		1


	//   ....[23]....
        /*01f0*/ 	.word	0x000003c0
        /*01f4*/ 	.word	0x000000ff
        /*01f8*/ 	.word	0x000000c8
        /*01fc*/ 	.short	0x0100
        /*01fe*/ 	.byte	0x08
	.zero		1


	//   ....[24]....
        /*0200*/ 	.word	0x000003d0
        /*0204*/ 	.word	0x000000ff
        /*0208*/ 	.word	0x00000060
        /*020c*/ 	.short	0x0100
        /*020e*/ 	.byte	0x08
	.zero		1


	//   ....[25]....
        /*0210*/ 	.word	0x000003e0
        /*0214*/ 	.word	0x000000ff
        /*0218*/ 	.word	0x000000d0
        /*021c*/ 	.short	0x0100
        /*021e*/ 	.byte	0x08
	.zero		1


	//   ....[26]....
        /*0220*/ 	.word	0x000003f0
        /*0224*/ 	.word	0x000000ff
        /*0228*/ 	.word	0x00000068
        /*022c*/ 	.short	0x0100
        /*022e*/ 	.byte	0x08
	.zero		1


	//   ....[27]....
        /*0230*/ 	.word	0x00000400
        /*0234*/ 	.word	0x000000ff
        /*0238*/ 	.word	0x000000d8
        /*023c*/ 	.short	0x0100
        /*023e*/ 	.byte	0x08
	.zero		1


	//   ....[28]....
        /*0240*/ 	.word	0x000006a0
        /*0244*/ 	.word	0x000000ff
        /*0248*/ 	.word	0x000000f0
        /*024c*/ 	.short	0x0100
        /*024e*/ 	.byte	0x06
	.zero		1


	//   ....[29]....
        /*0250*/ 	.word	0x00000700
        /*0254*/ 	.word	0x000000ff
        /*0258*/ 	.word	0x000000f8
        /*025c*/ 	.short	0x0100
        /*025e*/ 	.byte	0x06
	.zero		1


	//   ....[30]....
        /*0260*/ 	.word	0x00001360
        /*0264*/ 	.word	0x00000003
        /*0268*/ 	.word	0x00000000
        /*026c*/ 	.short	0x010a
        /*026e*/ 	.byte	0x3f
	.zero		1


	//   ....[31]....
        /*0270*/ 	.word	0x000013a0
        /*0274*/ 	.word	0x00000003
        /*0278*/ 	.word	0x00000000
        /*027c*/ 	.short	0x010a
        /*027e*/ 	.byte	0x3f
	.zero		1


	//   ....[32]....
        /*0280*/ 	.word	0x00001670
        /*0284*/ 	.word	0x00000005
        /*0288*/ 	.word	0x00000000
        /*028c*/ 	.short	0x010a
        /*028e*/ 	.byte	0x3f
	.zero		1


	//   ....[33]....
        /*0290*/ 	.word	0x000016b0
        /*0294*/ 	.word	0x00000005
        /*0298*/ 	.word	0x00000000
        /*029c*/ 	.short	0x010a
        /*029e*/ 	.byte	0x3f
	.zero		1


	//   ....[34]....
        /*02a0*/ 	.word	0x00001810
        /*02a4*/ 	.word	0x00000004
        /*02a8*/ 	.word	0x00000000
        /*02ac*/ 	.short	0x0101
        /*02ae*/ 	.byte	0x3f
	.zero		1


	//   ....[35]....
        /*02b0*/ 	.word	0x00001a00
        /*02b4*/ 	.word	0x00000000
        /*02b8*/ 	.word	0x00000000
        /*02bc*/ 	.short	0x0101
        /*02be*/ 	.byte	0x3f
	.zero		1


	//   ....[36]....
        /*02c0*/ 	.word	0x00005fa0
        /*02c4*/ 	.word	0x0000000e
        /*02c8*/ 	.word	0x00000070
        /*02cc*/ 	.short	0x010a
        /*02ce*/ 	.byte	0x3f
	.zero		1


	//   ....[37]....
        /*02d0*/ 	.word	0x00006310
        /*02d4*/ 	.word	0x00000006
        /*02d8*/ 	.word	0x000000f8
        /*02dc*/ 	.short	0x0101
        /*02de*/ 	.byte	0x3f
	.zero		1


	//   ....[38]....
        /*02e0*/ 	.word	0x00006a40
        /*02e4*/ 	.word	0x00000007
        /*02e8*/ 	.word	0x00000000
        /*02ec*/ 	.short	0x010a
        /*02ee*/ 	.byte	0x3f
	.zero		1


	//   ....[39]....
        /*02f0*/ 	.word	0x00006ac0
        /*02f4*/ 	.word	0x00000009
        /*02f8*/ 	.word	0x00000000
        /*02fc*/ 	.short	0x010a
        /*02fe*/ 	.byte	0x3f
	.zero		1


	//   ....[40]....
        /*0300*/ 	.word	0x00006b50
        /*0304*/ 	.word	0x00000006
        /*0308*/ 	.word	0x00000000
        /*030c*/ 	.short	0x010a
        /*030e*/ 	.byte	0x3f
	.zero		1


	//   ....[41]....
        /*0310*/ 	.word	0x00006be0
        /*0314*/ 	.word	0x00000009
        /*0318*/ 	.word	0x00000000
        /*031c*/ 	.short	0x010a
        /*031e*/ 	.byte	0x3f
	.zero		1


	//   ....[42]....
        /*0320*/ 	.word	0x00006c70
        /*0324*/ 	.word	0x00000006
        /*0328*/ 	.word	0x00000000
        /*032c*/ 	.short	0x010a
        /*032e*/ 	.byte	0x3f
	.zero		1


	//   ....[43]....
        /*0330*/ 	.word	0x00006d00
        /*0334*/ 	.word	0x00000009
        /*0338*/ 	.word	0x00000000
        /*033c*/ 	.short	0x010a
        /*033e*/ 	.byte	0x3f
	.zero		1


	//   ....[44]....
        /*0340*/ 	.word	0x00006d90
        /*0344*/ 	.word	0x00000006
        /*0348*/ 	.word	0x00000000
        /*034c*/ 	.short	0x010a
        /*034e*/ 	.byte	0x3f
	.zero		1


	//   ....[45]....
        /*0350*/ 	.word	0x00006e20
        /*0354*/ 	.word	0x00000009
        /*0358*/ 	.word	0x00000000
        /*035c*/ 	.short	0x010a
        /*035e*/ 	.byte	0x3f
	.zero		1


	//   ....[46]....
        /*0360*/ 	.word	0x00006eb0
        /*0364*/ 	.word	0x00000006
        /*0368*/ 	.word	0x00000000
        /*036c*/ 	.short	0x010a
        /*036e*/ 	.byte	0x3f
	.zero		1


	//   ....[47]....
        /*0370*/ 	.word	0x00006f40
        /*0374*/ 	.word	0x00000009
        /*0378*/ 	.word	0x00000000
        /*037c*/ 	.short	0x010a
        /*037e*/ 	.byte	0x3f
	.zero		1


	//   ....[48]....
        /*0380*/ 	.word	0x00006fd0
        /*0384*/ 	.word	0x00000006
        /*0388*/ 	.word	0x00000000
        /*038c*/ 	.short	0x010a
        /*038e*/ 	.byte	0x3f
	.zero		1


	//   ....[49]....
        /*0390*/ 	.word	0x00007060
        /*0394*/ 	.word	0x00000009
        /*0398*/ 	.word	0x00000000
        /*039c*/ 	.short	0x010a
        /*039e*/ 	.byte	0x3f
	.zero		1


	//   ....[50]....
        /*03a0*/ 	.word	0x000070f0
        /*03a4*/ 	.word	0x00000006
        /*03a8*/ 	.word	0x00000000
        /*03ac*/ 	.short	0x010a
        /*03ae*/ 	.byte	0x3f
	.zero		1


	//   ....[51]....
        /*03b0*/ 	.word	0x00007180
        /*03b4*/ 	.word	0x00000003
        /*03b8*/ 	.word	0x00000000
        /*03bc*/ 	.short	0x010a
        /*03be*/ 	.byte	0x3f
	.zero		1


	//   ....[52]....
        /*03c0*/ 	.word	0x000071e0
        /*03c4*/ 	.word	0x00000003
        /*03c8*/ 	.word	0x00000000
        /*03cc*/ 	.short	0x010a
        /*03ce*/ 	.byte	0x3f
	.zero		1


	//   ....[53]....
        /*03d0*/ 	.word	0x00007230
        /*03d4*/ 	.word	0x00000005
        /*03d8*/ 	.word	0x00000000
        /*03dc*/ 	.short	0x010a
        /*03de*/ 	.byte	0x3f
	.zero		1


	//   ....[54]....
        /*03e0*/ 	.word	0x00007300
        /*03e4*/ 	.word	0x0000000e
        /*03e8*/ 	.word	0x00000070
        /*03ec*/ 	.short	0x010a
        /*03ee*/ 	.byte	0x3f
	.zero		1


	//   ....[55]....
        /*03f0*/ 	.word	0x000073d0
        /*03f4*/ 	.word	0x00000007
        /*03f8*/ 	.word	0x00000000
        /*03fc*/ 	.short	0x010a
        /*03fe*/ 	.byte	0x3f
	.zero		1


	//   ....[56]....
        /*0400*/ 	.word	0x00007420
        /*0404*/ 	.word	0x00000009
        /*0408*/ 	.word	0x00000000
        /*040c*/ 	.short	0x010a
        /*040e*/ 	.byte	0x3f
	.zero		1


	//   ....[57]....
        /*0410*/ 	.word	0x00007470
        /*0414*/ 	.word	0x00000006
        /*0418*/ 	.word	0x00000000
        /*041c*/ 	.short	0x010a
        /*041e*/ 	.byte	0x3f
	.zero		1


	//   ....[58]....
        /*0420*/ 	.word	0x000074c0
        /*0424*/ 	.word	0x00000009
        /*0428*/ 	.word	0x00000000
        /*042c*/ 	.short	0x010a
        /*042e*/ 	.byte	0x3f
	.zero		1


	//   ....[59]....
        /*0430*/ 	.word	0x00007510
        /*0434*/ 	.word	0x00000006
        /*0438*/ 	.word	0x00000000
        /*043c*/ 	.short	0x010a
        /*043e*/ 	.byte	0x3f
	.zero		1


	//   ....[60]....
        /*0440*/ 	.word	0x00007560
        /*0444*/ 	.word	0x00000009
        /*0448*/ 	.word	0x00000000
        /*044c*/ 	.short	0x010a
        /*044e*/ 	.byte	0x3f
	.zero		1


	//   ....[61]....
        /*0450*/ 	.word	0x000075b0
        /*0454*/ 	.word	0x00000006
        /*0458*/ 	.word	0x00000000
        /*045c*/ 	.short	0x010a
        /*045e*/ 	.byte	0x3f
	.zero		1


	//   ....[62]....
        /*0460*/ 	.word	0x00007600
        /*0464*/ 	.word	0x00000009
        /*0468*/ 	.word	0x00000000
        /*046c*/ 	.short	0x010a
        /*046e*/ 	.byte	0x3f
	.zero		1


	//   ....[63]....
        /*0470*/ 	.word	0x00007650
        /*0474*/ 	.word	0x00000006
        /*0478*/ 	.word	0x00000000
        /*047c*/ 	.short	0x010a
        /*047e*/ 	.byte	0x3f
	.zero		1


	//   ....[64]....
        /*0480*/ 	.word	0x000076a0
        /*0484*/ 	.word	0x00000009
        /*0488*/ 	.word	0x00000000
        /*048c*/ 	.short	0x010a
        /*048e*/ 	.byte	0x3f
	.zero		1


	//   ....[65]....
        /*0490*/ 	.word	0x000076f0
        /*0494*/ 	.word	0x00000006
        /*0498*/ 	.word	0x00000000
        /*049c*/ 	.short	0x010a
        /*049e*/ 	.byte	0x3f
	.zero		1


	//   ....[66]....
        /*04a0*/ 	.word	0x00007740
        /*04a4*/ 	.word	0x00000009
        /*04a8*/ 	.word	0x00000000
        /*04ac*/ 	.short	0x010a
        /*04ae*/ 	.byte	0x3f
	.zero		1


	//   ....[67]....
        /*04b0*/ 	.word	0x00007790
        /*04b4*/ 	.word	0x00000006
        /*04b8*/ 	.word	0x00000000
        /*04bc*/ 	.short	0x010a
        /*04be*/ 	.byte	0x3f
	.zero		1


	//----- nvinfo : EIATTR_NUM_MBARRIERS
	.align		4
.L_35:
        /*04c0*/ 	.byte	0x03, 0x38
        /*04c2*/ 	.short	0x001e


	//----- nvinfo : EIATTR_EXIT_INSTR_OFFSETS
	.align		4
        /*04c4*/ 	.byte	0x04, 0x1c
        /*04c6*/ 	.short	(.L_37 - .L_36)


	//   ....[0]....
.L_36:
        /*04c8*/ 	.word	0x00000750


	//   ....[1]....
        /*04cc*/ 	.word	0x00001010


	//   ....[2]....
        /*04d0*/ 	.word	0x00005610


	//   ....[3]....
        /*04d4*/ 	.word	0x00005c40


	//   ....[4]....
        /*04d8*/ 	.word	0x000071d0


	//----- nvinfo : EIATTR_MAX_THREADS
	.align		4
.L_37:
        /*04dc*/ 	.byte	0x04, 0x05
        /*04de*/ 	.short	(.L_39 - .L_38)
.L_38:
        /*04e0*/ 	.word	0x00000180
        /*04e4*/ 	.word	0x00000001
        /*04e8*/ 	.word	0x00000001


	//----- nvinfo : EIATTR_CRS_STACK_SIZE
	.align		4
.L_39:
        /*04ec*/ 	.byte	0x04, 0x1e
        /*04ee*/ 	.short	(.L_41 - .L_40)
.L_40:
        /*04f0*/ 	.word	0x00000000


	//----- nvinfo : EIATTR_CBANK_PARAM_SIZE
	.align		4
.L_41:
        /*04f4*/ 	.byte	0x03, 0x19
        /*04f6*/ 	.short	0x0470


	//----- nvinfo : EIATTR_PARAM_CBANK
	.align		4
        /*04f8*/ 	.byte	0x04, 0x0a
        /*04fa*/ 	.short	(.L_43 - .L_42)
	.align		4
.L_42:
        /*04fc*/ 	.word	index@(.nv.constant0._ZN7cutlass13device_kernelINS_4gemm6kernel13GemmUniversalIN4cute5tupleIJiiiiEEENS1_10collective13CollectiveMmaINS1_34MainloopSm90TmaGmmaWarpSpecializedILi14ENS5_IJNS4_1CILi1EEESB_SB_EEENS1_35KernelTmaWarpSpecializedCooperativeEEENS5_IJNSA_ILi128EEESF_NSA_ILi64EEEEEEaNS5_IJlSB_lEEEaSI_NS4_8TiledMMAINS4_8MMA_AtomIJNS4_4SM904GMMA27MMA_64x128x32_S32S8S8_SS_TNEEEENS4_6LayoutINS5_IJNSA_ILi2EEESB_SB_EEENS5_IJSB_NSA_ILi0EEESS_EEEEENS5_IJNS4_10UnderscoreESV_SV_EEEEENS4_13SM90_TMA_LOADENS4_14ComposedLayoutINS4_7SwizzleILi2ELi4ELi3EEENS4_18smem_ptr_flag_bitsILi8EEENSP_INS5_IJNSA_ILi8EEESG_EEENS5_IJSG_SB_EEEEEEEvNS4_8identityESY_S18_vS19_EENS_8epilogue10collective6detail29Sm90TmaWarpSpecializedAdapterINS1C_15DefaultEpilogueIaSI_SI_NS1B_6thread17LinearCombinationIaLi1EiiLNS1G_9ScaleType4KindE0ELNS_15FloatRoundStyleE2EaEENS1_15EpilogueDefaultEEEEEvvEEEEvNT_6ParamsE)
        /*0500*/ 	.short	0x0210
        /*0502*/ 	.short	0x0470


	//----- nvinfo : EIATTR_SW_WAR
	.align		4
.L_43:
        /*0504*/ 	.byte	0x04, 0x36
        /*0506*/ 	.short	(.L_45 - .L_44)
.L_44:
        /*0508*/ 	.word	0x00000008
.L_45:


//--------------------- .nv.callgraph             --------------------------
	.section	.nv.callgraph,"",@"SHT_CUDA_CALLGRAPH"
	.align	4
	.sectionentsize	8
	.align		4
        /*0000*/ 	.word	0x00000000
	.align		4
        /*0004*/ 	.word	0xffffffff
	.align		4
        /*0008*/ 	.word	index@(_ZN7cutlass13device_kernelINS_4gemm6kernel13GemmUniversalIN4cute5tupleIJiiiiEEENS1_10collective13CollectiveMmaINS1_34MainloopSm90TmaGmmaWarpSpecializedILi14ENS5_IJNS4_1CILi1EEESB_SB_EEENS1_35KernelTmaWarpSpecializedCooperativeEEENS5_IJNSA_ILi128EEESF_NSA_ILi64EEEEEEaNS5_IJlSB_lEEEaSI_NS4_8TiledMMAINS4_8MMA_AtomIJNS4_4SM904GMMA27MMA_64x128x32_S32S8S8_SS_TNEEEENS4_6LayoutINS5_IJNSA_ILi2EEESB_SB_EEENS5_IJSB_NSA_ILi0EEESS_EEEEENS5_IJNS4_10UnderscoreESV_SV_EEEEENS4_13SM90_TMA_LOADENS4_14ComposedLayoutINS4_7SwizzleILi2ELi4ELi3EEENS4_18smem_ptr_flag_bitsILi8EEENSP_INS5_IJNSA_ILi8EEESG_EEENS5_IJSG_SB_EEEEEEEvNS4_8identityESY_S18_vS19_EENS_8epilogue10collective6detail29Sm90TmaWarpSpecializedAdapterINS1C_15DefaultEpilogueIaSI_SI_NS1B_6thread17LinearCombinationIaLi1EiiLNS1G_9ScaleType4KindE0ELNS_15FloatRoundStyleE2EaEENS1_15EpilogueDefaultEEEEEvvEEEEvNT_6ParamsE)
	.align		4
        /*000c*/ 	.word	index@(__assertfail)
	.align		4
        /*0010*/ 	.word	0x00000000
	.align		4
        /*0014*/ 	.word	0xfffffffe
	.align		4
        /*0018*/ 	.word	0x00000000
	.align		4
        /*001c*/ 	.word	0xfffffffd
	.align		4
        /*0020*/ 	.word	0x00000000
	.align		4
        /*0024*/ 	.word	0xfffffffc


//--------------------- .nv.constant4             --------------------------
	.section	.nv.constant4,"a",@progbits
	.align	8
	.align		8
.nv.constant4:
        /*0000*/ 	.dword	__assertfail
	.align		8
        /*0008*/ 	.dword	__unnamed_1
	.align		8
        /*0010*/ 	.dword	_ZN40_INTERNAL_bad5a4f9_4_k_cu_26ca1f8c_311064cuda3std3__45__cpo5beginE
	.align		8
        /*0018*/ 	.dword	_ZN40_INTERNAL_bad5a4f9_4_k_cu_26ca1f8c_311064cuda3std3__45__cpo3endE
	.align		8
        /*0020*/ 	.dword	_ZN40_INTERNAL_bad5a4f9_4_k_cu_26ca1f8c_311064cuda3std3__45__cpo6cbeginE
	.align		8
        /*0028*/ 	.dword	_ZN40_INTERNAL_bad5a4f9_4_k_cu_26ca1f8c_311064cuda3std3__45__cpo4cendE
	.align		8
        /*0030*/ 	.dword	_ZN40_INTERNAL_bad5a4f9_4_k_cu_26ca1f8c_311064cuda3std3__442_GLOBAL__N__bad5a4f9_4_k_cu_26ca1f8c_311066ignoreE
	.align		8
        /*0038*/ 	.dword	_ZN40_INTERNAL_bad5a4f9_4_k_cu_26ca1f8c_311064cuda3std3__419piecewise_constructE
	.align		8
        /*0040*/ 	.dword	_ZN40_INTERNAL_bad5a4f9_4_k_cu_26ca1f8c_311064cuda3std3__48in_placeE
	.align		8
        /*0048*/ 	.dword	_ZN40_INTERNAL_bad5a4f9_4_k_cu_26ca1f8c_311064cuda3std6ranges3__45__cpo4swapE
	.align		8
        /*0050*/ 	.dword	_ZN40_INTERNAL_bad5a4f9_4_k_cu_26ca1f8c_311064cuda3std6ranges3__45__cpo9iter_moveE
	.align		8
        /*0058*/ 	.dword	_ZN40_INTERNAL_bad5a4f9_4_k_cu_26ca1f8c_311064cute7productE
	.align		8
        /*0060*/ 	.dword	_ZN40_INTERNAL_bad5a4f9_4_k_cu_26ca1f8c_311064cute1_E
	.align		8
        /*0068*/ 	.dword	$str$22
	.align		8
        /*0070*/ 	.dword	$str$23


//--------------------- .text._ZN7cutlass13device_kernelINS_4gemm6kernel13GemmUniversalIN4cute5tupleIJiiiiEEENS1_10collective13CollectiveMmaINS1_34MainloopSm90TmaGmmaWarpSpecializedILi14ENS5_IJNS4_1CILi1EEESB_SB_EEENS1_35KernelTmaWarpSpecializedCooperativeEEENS5_IJNSA_ILi128EEESF_NSA_ILi64EEEEEEaNS5_IJlSB_lEEEaSI_NS4_8TiledMMAINS4_8MMA_AtomIJNS4_4SM904GMMA27MMA_64x128x32_S32S8S8_SS_TNEEEENS4_6LayoutINS5_IJNSA_ILi2EEESB_SB_EEENS5_IJSB_NSA_ILi0EEESS_EEEEENS5_IJNS4_10UnderscoreESV_SV_EEEEENS4_13SM90_TMA_LOADENS4_14ComposedLayoutINS4_7SwizzleILi2ELi4ELi3EEENS4_18smem_ptr_flag_bitsILi8EEENSP_INS5_IJNSA_ILi8EEESG_EEENS5_IJSG_SB_EEEEEEEvNS4_8identityESY_S18_vS19_EENS_8epilogue10collective6detail29Sm90TmaWarpSpecializedAdapterINS1C_15DefaultEpilogueIaSI_SI_NS1B_6thread17LinearCombinationIaLi1EiiLNS1G_9ScaleType4KindE0ELNS_15FloatRoundStyleE2EaEENS1_15EpilogueDefaultEEEEEvvEEEEvNT_6ParamsE --------------------------
	.section	.text._ZN7cutlass13device_kernelINS_4gemm6kernel13GemmUniversalIN4cute5tupleIJiiiiEEENS1_10collective13CollectiveMmaINS1_34MainloopSm90TmaGmmaWarpSpecializedILi14ENS5_IJNS4_1CILi1EEESB_SB_EEENS1_35KernelTmaWarpSpecializedCooperativeEEENS5_IJNSA_ILi128EEESF_NSA_ILi64EEEEEEaNS5_IJlSB_lEEEaSI_NS4_8TiledMMAINS4_8MMA_AtomIJNS4_4SM904GMMA27MMA_64x128x32_S32S8S8_SS_TNEEEENS4_6LayoutINS5_IJNSA_ILi2EEESB_SB_EEENS5_IJSB_NSA_ILi0EEESS_EEEEENS5_IJNS4_10UnderscoreESV_SV_EEEEENS4_13SM90_TMA_LOADENS4_14ComposedLayoutINS4_7SwizzleILi2ELi4ELi3EEENS4_18smem_ptr_flag_bitsILi8EEENSP_INS5_IJNSA_ILi8EEESG_EEENS5_IJSG_SB_EEEEEEEvNS4_8identityESY_S18_vS19_EENS_8epilogue10collective6detail29Sm90TmaWarpSpecializedAdapterINS1C_15DefaultEpilogueIaSI_SI_NS1B_6thread17LinearCombinationIaLi1EiiLNS1G_9ScaleType4KindE0ELNS_15FloatRoundStyleE2EaEENS1_15EpilogueDefaultEEEEEvvEEEEvNT_6ParamsE,"ax",@progbits
	.align	128
.text._ZN7cutlass13device_kernelINS_4gemm6kernel13GemmUniversalIN4cute5tupleIJiiiiEEENS1_10collective13CollectiveMmaINS1_34MainloopSm90TmaGmmaWarpSpecializedILi14ENS5_IJNS4_1CILi1EEESB_SB_EEENS1_35KernelTmaWarpSpecializedCooperativeEEENS5_IJNSA_ILi128EEESF_NSA_ILi64EEEEEEaNS5_IJlSB_lEEEaSI_NS4_8TiledMMAINS4_8MMA_AtomIJNS4_4SM904GMMA27MMA_64x128x32_S32S8S8_SS_TNEEEENS4_6LayoutINS5_IJNSA_ILi2EEESB_SB_EEENS5_IJSB_NSA_ILi0EEESS_EEEEENS5_IJNS4_10UnderscoreESV_SV_EEEEENS4_13SM90_TMA_LOADENS4_14ComposedLayoutINS4_7SwizzleILi2ELi4ELi3EEENS4_18smem_ptr_flag_bitsILi8EEENSP_INS5_IJNSA_ILi8EEESG_EEENS5_IJSG_SB_EEEEEEEvNS4_8identityESY_S18_vS19_EENS_8epilogue10collective6detail29Sm90TmaWarpSpecializedAdapterINS1C_15DefaultEpilogueIaSI_SI_NS1B_6thread17LinearCombinationIaLi1EiiLNS1G_9ScaleType4KindE0ELNS_15FloatRoundStyleE2EaEENS1_15EpilogueDefaultEEEEEvvEEEEvNT_6ParamsE:
        .type           _ZN7cutlass13device_kernelINS_4gemm6kernel13GemmUniversalIN4cute5tupleIJiiiiEEENS1_10collective13CollectiveMmaINS1_34MainloopSm90TmaGmmaWarpSpecializedILi14ENS5_IJNS4_1CILi1EEESB_SB_EEENS1_35KernelTmaWarpSpecializedCooperativeEEENS5_IJNSA_ILi128EEESF_NSA_ILi64EEEEEEaNS5_IJlSB_lEEEaSI_NS4_8TiledMMAINS4_8MMA_AtomIJNS4_4SM904GMMA27MMA_64x128x32_S32S8S8_SS_TNEEEENS4_6LayoutINS5_IJNSA_ILi2EEESB_SB_EEENS5_IJSB_NSA_ILi0EEESS_EEEEENS5_IJNS4_10UnderscoreESV_SV_EEEEENS4_13SM90_TMA_LOADENS4_14ComposedLayoutINS4_7SwizzleILi2ELi4ELi3EEENS4_18smem_ptr_flag_bitsILi8EEENSP_INS5_IJNSA_ILi8EEESG_EEENS5_IJSG_SB_EEEEEEEvNS4_8identityESY_S18_vS19_EENS_8epilogue10collective6detail29Sm90TmaWarpSpecializedAdapterINS1C_15DefaultEpilogueIaSI_SI_NS1B_6thread17LinearCombinationIaLi1EiiLNS1G_9ScaleType4KindE0ELNS_15FloatRoundStyleE2EaEENS1_15EpilogueDefaultEEEEEvvEEEEvNT_6ParamsE,@function
        .size           _ZN7cutlass13device_kernelINS_4gemm6kernel13GemmUniversalIN4cute5tupleIJiiiiEEENS1_10collective13CollectiveMmaINS1_34MainloopSm90TmaGmmaWarpSpecializedILi14ENS5_IJNS4_1CILi1EEESB_SB_EEENS1_35KernelTmaWarpSpecializedCooperativeEEENS5_IJNSA_ILi128EEESF_NSA_ILi64EEEEEEaNS5_IJlSB_lEEEaSI_NS4_8TiledMMAINS4_8MMA_AtomIJNS4_4SM904GMMA27MMA_64x128x32_S32S8S8_SS_TNEEEENS4_6LayoutINS5_IJNSA_ILi2EEESB_SB_EEENS5_IJSB_NSA_ILi0EEESS_EEEEENS5_IJNS4_10UnderscoreESV_SV_EEEEENS4_13SM90_TMA_LOADENS4_14ComposedLayoutINS4_7SwizzleILi2ELi4ELi3EEENS4_18smem_ptr_flag_bitsILi8EEENSP_INS5_IJNSA_ILi8EEESG_EEENS5_IJSG_SB_EEEEEEEvNS4_8identityESY_S18_vS19_EENS_8epilogue10collective6detail29Sm90TmaWarpSpecializedAdapterINS1C_15DefaultEpilogueIaSI_SI_NS1B_6thread17LinearCombinationIaLi1EiiLNS1G_9ScaleType4KindE0ELNS_15FloatRoundStyleE2EaEENS1_15EpilogueDefaultEEEEEvvEEEEvNT_6ParamsE,(.L_x_219 - _ZN7cutlass13device_kernelINS_4gemm6kernel13GemmUniversalIN4cute5tupleIJiiiiEEENS1_10collective13CollectiveMmaINS1_34MainloopSm90TmaGmmaWarpSpecializedILi14ENS5_IJNS4_1CILi1EEESB_SB_EEENS1_35KernelTmaWarpSpecializedCooperativeEEENS5_IJNSA_ILi128EEESF_NSA_ILi64EEEEEEaNS5_IJlSB_lEEEaSI_NS4_8TiledMMAINS4_8MMA_AtomIJNS4_4SM904GMMA27MMA_64x128x32_S32S8S8_SS_TNEEEENS4_6LayoutINS5_IJNSA_ILi2EEESB_SB_EEENS5_IJSB_NSA_ILi0EEESS_EEEEENS5_IJNS4_10UnderscoreESV_SV_EEEEENS4_13SM90_TMA_LOADENS4_14ComposedLayoutINS4_7SwizzleILi2ELi4ELi3EEENS4_18smem_ptr_flag_bitsILi8EEENSP_INS5_IJNSA_ILi8EEESG_EEENS5_IJSG_SB_EEEEEEEvNS4_8identityESY_S18_vS19_EENS_8epilogue10collective6detail29Sm90TmaWarpSpecializedAdapterINS1C_15DefaultEpilogueIaSI_SI_NS1B_6thread17LinearCombinationIaLi1EiiLNS1G_9ScaleType4KindE0ELNS_15FloatRoundStyleE2EaEENS1_15EpilogueDefaultEEEEEvvEEEEvNT_6ParamsE)
        .other          _ZN7cutlass13device_kernelINS_4gemm6kernel13GemmUniversalIN4cute5tupleIJiiiiEEENS1_10collective13CollectiveMmaINS1_34MainloopSm90TmaGmmaWarpSpecializedILi14ENS5_IJNS4_1CILi1EEESB_SB_EEENS1_35KernelTmaWarpSpecializedCooperativeEEENS5_IJNSA_ILi128EEESF_NSA_ILi64EEEEEEaNS5_IJlSB_lEEEaSI_NS4_8TiledMMAINS4_8MMA_AtomIJNS4_4SM904GMMA27MMA_64x128x32_S32S8S8_SS_TNEEEENS4_6LayoutINS5_IJNSA_ILi2EEESB_SB_EEENS5_IJSB_NSA_ILi0EEESS_EEEEENS5_IJNS4_10UnderscoreESV_SV_EEEEENS4_13SM90_TMA_LOADENS4_14ComposedLayoutINS4_7SwizzleILi2ELi4ELi3EEENS4_18smem_ptr_flag_bitsILi8EEENSP_INS5_IJNSA_ILi8EEESG_EEENS5_IJSG_SB_EEEEEEEvNS4_8identityESY_S18_vS19_EENS_8epilogue10collective6detail29Sm90TmaWarpSpecializedAdapterINS1C_15DefaultEpilogueIaSI_SI_NS1B_6thread17LinearCombinationIaLi1EiiLNS1G_9ScaleType4KindE0ELNS_15FloatRoundStyleE2EaEENS1_15EpilogueDefaultEEEEEvvEEEEvNT_6ParamsE,@"STO_CUDA_ENTRY STV_DEFAULT"
_ZN7cutlass13device_kernelINS_4gemm6kernel13GemmUniversalIN4cute5tupleIJiiiiEEENS1_10collective13CollectiveMmaINS1_34MainloopSm90TmaGmmaWarpSpecializedILi14ENS5_IJNS4_1CILi1EEESB_SB_EEENS1_35KernelTmaWarpSpecializedCooperativeEEENS5_IJNSA_ILi128EEESF_NSA_ILi64EEEEEEaNS5_IJlSB_lEEEaSI_NS4_8TiledMMAINS4_8MMA_AtomIJNS4_4SM904GMMA27MMA_64x128x32_S32S8S8_SS_TNEEEENS4_6LayoutINS5_IJNSA_ILi2EEESB_SB_EEENS5_IJSB_NSA_ILi0EEESS_EEEEENS5_IJNS4_10UnderscoreESV_SV_EEEEENS4_13SM90_TMA_LOADENS4_14ComposedLayoutINS4_7SwizzleILi2ELi4ELi3EEENS4_18smem_ptr_flag_bitsILi8EEENSP_INS5_IJNSA_ILi8EEESG_EEENS5_IJSG_SB_EEEEEEEvNS4_8identityESY_S18_vS19_EENS_8epilogue10collective6detail29Sm90TmaWarpSpecializedAdapterINS1C_15DefaultEpilogueIaSI_SI_NS1B_6thread17LinearCombinationIaLi1EiiLNS1G_9ScaleType4KindE0ELNS_15FloatRoundStyleE2EaEENS1_15EpilogueDefaultEEEEEvvEEEEvNT_6ParamsE:
[----:B------:R-:W0:Y:S01]  /*0000*/  LDC R1, c[0x0][0x28] ;  /* 0x00000a00ff017b82 */ /* 0x000e220000000800 */
[----:B------:R-:W1:Y:S01]  /*0010*/  S2R R18, SR_TID.X ;  /* 0x0000000000127919 */ /* 0x000e620000002100 */
[----:B------:R-:W-:Y:S01]  /*0020*/  ELECT P0, URZ, PT ;  /* 0x00000000003f782f */ /* 0x000fe20003800000 */
[----:B------:R-:W-:Y:S01]  /*0030*/  BSSY B0, `(.L_x_0) ;  /* 0x000000f000007945 */ /* 0x000fe20003800000 */
[--C-:B-1----:R-:W-:Y:S02]  /*0040*/  SHF.R.U32.HI R0, RZ, 0x5, R18.reuse ;  /* 0x00000005ff007819 */ /* 0x102fe40000011612 */
[----:B------:R-:W-:-:S03]  /*0050*/  SHF.R.U32.HI R2, RZ, 0x7, R18 ;  /* 0x00000007ff027819 */ /* 0x000fc60000011612 */
[----:B------:R-:W1:Y:S04]  /*0060*/  SHFL.IDX PT, R5, R0, RZ, 0x1f ;  /* 0x00001fff00057589 */ /* 0x000e6800000e0000 */
[----:B------:R2:W3:Y:S01]  /*0070*/  SHFL.IDX PT, R8, R2, RZ, 0x1f ;  /* 0x00001fff02087589 */ /* 0x0004e200000e0000 */
[----:B-1----:R-:W-:-:S13]  /*0080*/  ISETP.NE.OR P0, PT, R5, RZ, !P0 ;  /* 0x000000ff0500720c */ /* 0x002fda0004705670 */
[----:B0-23--:R-:W-:Y:S05]  /*0090*/  @P0 BRA `(.L_x_1) ;  /* 0x0000000000200947 */ /* 0x00dfea0003800000 */
[----:B------:R-:W-:Y:S02]  /*00a0*/  ULDC.64 UR4, c[0x0][0x198] ;  /* 0x0000660000047ab9 */ /* 0x000fe40000000a00 */
[----:B------:R-:W-:Y:S02]  /*00b0*/  UIADD3 UR6, UP0, UR4, 0xf0, URZ ;  /* 0x000000f004067890 */ /* 0x000fe4000ff1e03f */
[----:B------:R-:W-:Y:S02]  /*00c0*/  UIADD3 UR4, UP1, UR4, 0x1f0, URZ ;  /* 0x000001f004047890 */ /* 0x000fe4000ff3e03f */
[----:B------:R-:W-:Y:S02]  /*00d0*/  UIADD3.X UR7, URZ, UR5, URZ, UP0, !UPT ;  /* 0x000000053f077290 */ /* 0x000fe400087fe43f */
[----:B------:R-:W-:-:S07]  /*00e0*/  UIADD3.X UR5, URZ, UR5, URZ, UP1, !UPT ;  /* 0x000000053f057290 */ /* 0x000fce0008ffe43f */
[----:B------:R0:W-:Y:S02]  /*00f0*/  UTMACCTL.PF [UR6] ;  /* 0x00000000060079b9 */ /* 0x0001e40008040000 */
[----:B------:R0:W-:Y:S02]  /*0100*/  UTMACCTL.PF [UR4] ;  /* 0x00000000040079b9 */ /* 0x0001e40008040000 */
[----:B0-----:R-:W-:Y:S01]  /*0110*/  NOP ;  /* 0x0000000000007918 */ /* 0x001fe20000000000 */
.L_x_1:
[----:B------:R-:W-:Y:S05]  /*0120*/  BSYNC B0 ;  /* 0x0000000000007941 */ /* 0x000fea0003800000 */
.L_x_0:
[----:B------:R-:W0:Y:S02]  /*0130*/  SHFL.IDX PT, R2, R0, RZ, 0x1f ;  /* 0x00001fff00027589 */ /* 0x000e2400000e0000 */
[----:B0-----:R-:W-:-:S13]  /*0140*/  ISETP.NE.AND P0, PT, R2, RZ, PT ;  /* 0x000000ff0200720c */ /* 0x001fda0003f05270 */
[----:B------:R-:W-:Y:S05]  /*0150*/  @P0 BRA `(.L_x_2) ;  /* 0x0000000000b40947 */ /* 0x000fea0003800000 */
[----:B------:R-:W-:Y:S01]  /*0160*/  ELECT P0, URZ, PT ;  /* 0x00000000003f782f */ /* 0x000fe20003800000 */
[----:B------:R-:W-:-:S12]  /*0170*/  BSSY B0, `(.L_x_2) ;  /* 0x000002b000007945 */ /* 0x000fd80003800000 */
[----:B------:R-:W-:Y:S05]  /*0180*/  @!P0 BRA `(.L_x_3) ;  /* 0x0000000000a48947 */ /* 0x000fea0003800000 */
[----:B------:R-:W0:Y:S01]  /*0190*/  S2UR UR8, SR_CgaCtaId ;  /* 0x00000000000879c3 */ /* 0x000e220000008800 */
[----:B------:R-:W-:Y:S01]  /*01a0*/  UMOV UR4, 0x400 ;  /* 0x0000040000047882 */ /* 0x000fe20000000000 */
[----:B------:R-:W-:Y:S01]  /*01b0*/  UMOV UR5, 0x1 ;  /* 0x0000000100057882 */ /* 0x000fe20000000000 */
[----:B------:R-:W-:Y:S02]  /*01c0*/  UMOV UR6, 0x100 ;  /* 0x0000010000067882 */ /* 0x000fe40000000000 */
[----:B------:R-:W-:-:S04]  /*01d0*/  UIADD3 UR6, -UR6, 0x100000, URZ ;  /* 0x0010000006067890 */ /* 0x000fc8000fffe13f */
[----:B------:R-:W-:Y:S02]  /*01e0*/  USHF.L.U32 UR7, UR6, 0xb, URZ ;  /* 0x0000000b06077899 */ /* 0x000fe4000800063f */
[----:B------:R-:W-:Y:S02]  /*01f0*/  USHF.L.U32 UR6, UR6, 0x1, URZ ;  /* 0x0000000106067899 */ /* 0x000fe4000800063f */
[----:B0-----:R-:W-:Y:S02]  /*0200*/  ULEA UR8, UR8, UR4, 0x18 ;  /* 0x0000000408087291 */ /* 0x001fe4000f8ec03f */
[----:B------:R-:W-:-:S04]  /*0210*/  UIADD3 UR4, -UR5, 0x100000, URZ ;  /* 0x0010000005047890 */ /* 0x000fc8000fffe13f */
[----:B------:R-:W-:Y:S02]  /*0220*/  USHF.L.U32 UR5, UR4, 0xb, URZ ;  /* 0x0000000b04057899 */ /* 0x000fe4000800063f */
[----:B------:R-:W-:Y:S01]  /*0230*/  USHF.L.U32 UR4, UR4, 0x1, URZ ;  /* 0x0000000104047899 */ /* 0x000fe2000800063f */
[----:B------:R-:W0:Y:S11]  /*0240*/  FENCE.VIEW.ASYNC.S ;  /* 0x00000000000073c6 */ /* 0x000e360000000000 */
[----:B0-----:R0:W1:Y:S01]  /*0250*/  SYNCS.EXCH.64 URZ, [UR8], UR4 ;  /* 0x00000004083f75b2 */ /* 0x0010620008000100 */
[----:B------:R0:W2:Y:S01]  /*0260*/  SYNCS.EXCH.64 URZ, [UR8+0x70], UR6 ;  /* 0x00007006083f75b2 */ /* 0x0000a20008000100 */
[----:B------:R0:W3:Y:S01]  /*0270*/  SYNCS.EXCH.64 URZ, [UR8+0x8], UR4 ;  /* 0x00000804083f75b2 */ /* 0x0000e20008000100 */
[----:B------:R0:W4:Y:S01]  /*0280*/  SYNCS.EXCH.64 URZ, [UR8+0x78], UR6 ;  /* 0x00007806083f75b2 */ /* 0x0001220008000100 */
[----:B------:R0:W0:Y:S01]  /*0290*/  SYNCS.EXCH.64 URZ, [UR8+0x10], UR4 ;  /* 0x00001004083f75b2 */ /* 0x0000220008000100 */
        /* <DEDUP_REMOVED lines=23> */
[----:B-1234-:R-:W-:Y:S01]  /*0410*/  NOP ;  /* 0x0000000000007918 */ /* 0x01efe20000000000 */
.L_x_3:
[----:B0-----:R-:W-:Y:S05]  /*0420*/  BSYNC B0 ;  /* 0x0000000000007941 */ /* 0x001fea0003800000 */
.L_x_2:
[----:B------:R-:W0:Y:S01]  /*0430*/  SHFL.IDX PT, R0, R0, RZ, 0x1f ;  /* 0x00001fff00007589 */ /* 0x000e2200000e0000 */
[----:B------:R-:W-:Y:S01]  /*0440*/  ELECT P0, URZ, PT ;  /* 0x00000000003f782f */ /* 0x000fe20003800000 */
[----:B------:R-:W1:Y:S01]  /*0450*/  LDC R2, c[0x0][0x65c] ;  /* 0x00019700ff027b82 */ /* 0x000e620000000800 */
[----:B------:R-:W-:Y:S01]  /*0460*/  SHF.R.S32.HI R6, RZ, 0x1f, R5 ;  /* 0x0000001fff067819 */ /* 0x000fe20000011405 */
[----:B------:R-:W2:Y:S01]  /*0470*/  S2R R3, SR_CTAID.Y ;  /* 0x0000000000037919 */ /* 0x000ea20000002600 */
[----:B------:R-:W-:Y:S01]  /*0480*/  UMOV UR4, 0x20 ;  /* 0x0000002000047882 */ /* 0x000fe20000000000 */
[----:B------:R-:W-:Y:S01]  /*0490*/  ISETP.NE.AND P2, PT, R8, RZ, PT ;  /* 0x000000ff0800720c */ /* 0x000fe20003f45270 */
[----:B------:R-:W-:Y:S01]  /*04a0*/  NOP ;  /* 0x0000000000007918 */ /* 0x000fe20000000000 */
[----:B------:R-:W3:Y:S01]  /*04b0*/  S2R R4, SR_CTAID.X ;  /* 0x0000000000047919 */ /* 0x000ee20000002500 */
[----:B------:R-:W-:Y:S01]  /*04c0*/  LEA.HI R6, R6, R5, RZ, 0x2 ;  /* 0x0000000506067211 */ /* 0x000fe200078f10ff */
[----:B------:R-:W-:Y:S01]  /*04d0*/  NOP ;  /* 0x0000000000007918 */ /* 0x000fe20000000000 */
[----:B0-----:R-:W-:-:S02]  /*04e0*/  ISETP.NE.OR P0, PT, R0, RZ, !P0 ;  /* 0x000000ff0000720c */ /* 0x001fc40004705670 */
[----:B-1----:R-:W-:-:S04]  /*04f0*/  ISETP.NE.AND P3, PT, R2, 0x1, PT ;  /* 0x000000010200780c */ /* 0x002fc80003f65270 */
[----:B------:R-:W-:Y:S02]  /*0500*/  P2R R0, PR, RZ, 0x8 ;  /* 0x00000008ff007803 */ /* 0x000fe40000000000 */
[----:B------:R-:W-:-:S05]  /*0510*/  LOP3.LUT R0, R6, 0xfffffffc, RZ, 0xc0, !PT ;  /* 0xfffffffc06007812 */ /* 0x000fca00078ec0ff */
[----:B------:R-:W-:Y:S01]  /*0520*/  VOTEU.ALL UP0, P0 ;  /* 0x00000000003f7886 */ /* 0x000fe20000000000 */
[----:B------:R-:W-:Y:S01]  /*0530*/  IMAD.IADD R0, R5, 0x1, -R0 ;  /* 0x0000000105007824 */ /* 0x000fe200078e0a00 */
[----:B------:R-:W3:Y:S01]  /*0540*/  @P3 LDC R17, c[0x0][0x10] ;  /* 0x00000400ff113b82 */ /* 0x000ee20000000800 */
[----:B------:R-:W-:Y:S01]  /*0550*/  VOTEU.ALL UP1, P0 ;  /* 0x00000000003f7886 */ /* 0x000fe20000020000 */
[----:B--2---:R-:W-:Y:S01]  /*0560*/  @P3 IMAD.MOV.U32 R6, RZ, RZ, R3 ;  /* 0x000000ffff063224 */ /* 0x004fe200078e0003 */
[----:B------:R-:W-:Y:S01]  /*0570*/  @!UP0 UMOV UR6, 0x400 ;  /* 0x0000040000068882 */ /* 0x000fe20000000000 */
[----:B------:R-:W-:-:S04]  /*0580*/  @!UP0 UIADD3 UR4, -UR4, 0x100000, URZ ;  /* 0x0010000004048890 */ /* 0x000fc8000fffe13f */
[----:B------:R-:W-:Y:S02]  /*0590*/  @!UP0 USHF.L.U32 UR5, UR4, 0xb, URZ ;  /* 0x0000000b04058899 */ /* 0x000fe4000800063f */
[----:B------:R-:W-:Y:S01]  /*05a0*/  @!UP0 USHF.L.U32 UR4, UR4, 0x1, URZ ;  /* 0x0000000104048899 */ /* 0x000fe2000800063f */
[----:B------:R-:W-:Y:S02]  /*05b0*/  @P3 IMAD.MOV.U32 R7, RZ, RZ, RZ ;  /* 0x000000ffff073224 */ /* 0x000fe400078e00ff */
[----:B------:R-:W-:Y:S01]  /*05c0*/  IMAD.MOV.U32 R5, RZ, RZ, RZ ;  /* 0x000000ffff057224 */ /* 0x000fe200078e00ff */
[----:B------:R-:W0:Y:S01]  /*05d0*/  @!UP0 S2UR UR7, SR_CgaCtaId ;  /* 0x00000000000789c3 */ /* 0x000e220000008800 */
[----:B------:R-:W-:-:S07]  /*05e0*/  @P3 IMAD.MOV.U32 R11, RZ, RZ, RZ ;  /* 0x000000ffff0b3224 */ /* 0x000fce00078e00ff */
[----:B------:R-:W1:Y:S01]  /*05f0*/  @!P3 LDC R9, c[0x0][0xc] ;  /* 0x00000300ff09bb82 */ /* 0x000e620000000800 */
[----:B---3--:R-:W-:-:S04]  /*0600*/  @P3 IMAD.WIDE.U32 R16, R4, R17, R6 ;  /* 0x0000001104103225 */ /* 0x008fc800078e0006 */
[----:B------:R-:W-:Y:S01]  /*0610*/  @P3 IMAD.IADD R17, R17, 0x1, R11 ;  /* 0x0000000111113824 */ /* 0x000fe200078e020b */
[----:B0-----:R-:W-:Y:S01]  /*0620*/  @!UP0 ULEA UR6, UR7, UR6, 0x18 ;  /* 0x0000000607068291 */ /* 0x001fe2000f8ec03f */
[----:B------:R-:W-:Y:S01]  /*0630*/  VOTEU.ALL UP0, P0 ;  /* 0x00000000003f7886 */ /* 0x000fe20000000000 */
[----:B------:R-:W-:-:S04]  /*0640*/  ISETP.NE.AND P0, PT, R0, 0x3, PT ;  /* 0x000000030000780c */ /* 0x000fc80003f05270 */
[----:B------:R-:W-:Y:S01]  /*0650*/  ISETP.EQ.OR P0, PT, R0, RZ, !P0 ;  /* 0x000000ff0000720c */ /* 0x000fe20004702670 */
[----:B-1----:R-:W-:-:S03]  /*0660*/  @!P3 IMAD.WIDE.U32 R6, R9, R3, R4 ;  /* 0x000000030906b225 */ /* 0x002fc600078e0004 */
[C---:B------:R-:W-:Y:S01]  /*0670*/  ISETP.EQ.AND P0, PT, R8.reuse, RZ, P0 ;  /* 0x000000ff0800720c */ /* 0x040fe20000702270 */
[----:B------:R-:W-:Y:S01]  /*0680*/  VIADD R8, R8, 0xffffffff ;  /* 0xffffffff08087836 */ /* 0x000fe20000000000 */
[----:B------:R-:W0:Y:S02]  /*0690*/  FENCE.VIEW.ASYNC.S ;  /* 0x00000000000073c6 */ /* 0x000e240000000000 */
[----:B0-----:R0:W1:Y:S01]  /*06a0*/  @!UP0 SYNCS.EXCH.64 URZ, [UR6+0xf0], UR4 ;  /* 0x0000f004063f85b2 */ /* 0x0010620008000100 */
[----:B------:R-:W-:Y:S01]  /*06b0*/  @!P3 IMAD.MOV.U32 R16, RZ, RZ, R6 ;  /* 0x000000ffff10b224 */ /* 0x000fe200078e0006 */
[----:B------:R-:W-:Y:S01]  /*06c0*/  SEL R19, RZ, 0x1, !P0 ;  /* 0x00000001ff137807 */ /* 0x000fe20004000000 */
[----:B------:R-:W-:Y:S01]  /*06d0*/  @!P3 IMAD.MOV.U32 R17, RZ, RZ, R7 ;  /* 0x000000ffff11b224 */ /* 0x000fe200078e0007 */
[----:B------:R-:W-:-:S04]  /*06e0*/  ISETP.GE.U32.AND P1, PT, R8, 0x2, PT ;  /* 0x000000020800780c */ /* 0x000fc80003f26070 */
[----:B------:R-:W-:Y:S01]  /*06f0*/  SEL R19, R19, 0x2, P1 ;  /* 0x0000000213137807 */ /* 0x000fe20000800000 */
[----:B------:R0:W1:Y:S01]  /*0700*/  @!UP1 SYNCS.EXCH.64 URZ, [UR6+0xf8], UR4 ;  /* 0x0000f804063f95b2 */ /* 0x0000620008000100 */
[----:B------:R-:W-:Y:S01]  /*0710*/  NOP ;  /* 0x0000000000007918 */ /* 0x000fe20000000000 */
[----:B-1----:R-:W-:Y:S06]  /*0720*/  BAR.SYNC.DEFER_BLOCKING 0x0 ;  /* 0x0000000000007b1d */ /* 0x002fec0000010000 */
[----:B------:R-:W-:Y:S05]  /*0730*/  @!P2 BRA `(.L_x_4) ;  /* 0x0000004c00b8a947 */ /* 0x000fea0003800000 */
[----:B------:R-:W-:-:S13]  /*0740*/  ISETP.GT.U32.AND P0, PT, R8, 0x1, PT ;  /* 0x000000010800780c */ /* 0x000fda0003f04070 */
[----:B0-----:R-:W-:Y:S05]  /*0750*/  @P0 EXIT ;  /* 0x000000000000094d */ /* 0x001fea0003800000 */
[----:B------:R-:W-:Y:S01]  /*0760*/  ULDC.64 UR4, c[0x0][0x650] ;  /* 0x0001940000047ab9 */ /* 0x000fe20000000a00 */
[----:B------:R-:W-:Y:S01]  /*0770*/  PRMT R0, RZ, 0x7610, R0 ;  /* 0x00007610ff007816 */ /* 0x000fe20000000000 */
[----:B------:R-:W-:Y:S01]  /*0780*/  IMAD.MOV.U32 R90, RZ, RZ, -0x1 ;  /* 0xffffffffff5a7424 */ /* 0x000fe200078e00ff */
[----:B------:R-:W-:Y:S01]  /*0790*/  ISETP.GE.U32.AND P0, PT, R16, UR4, PT ;  /* 0x0000000410007c0c */ /* 0x000fe2000bf06070 */
[----:B------:R-:W-:Y:S02]  /*07a0*/  IMAD.MOV.U32 R91, RZ, RZ, -0x1 ;  /* 0xffffffffff5b7424 */ /* 0x000fe400078e00ff */
[----:B------:R-:W-:Y:S01]  /*07b0*/  IMAD.MOV.U32 R89, RZ, RZ, -0x1 ;  /* 0xffffffffff597424 */ /* 0x000fe200078e00ff */
[----:B------:R-:W-:-:S13]  /*07c0*/  ISETP.GE.U32.AND.EX P0, PT, R17, UR5, PT, P0 ;  /* 0x0000000511007c0c */ /* 0x000fda000bf06100 */
[----:B------:R-:W-:Y:S05]  /*07d0*/  @P0 BRA `(.L_x_5) ;  /* 0x0000000400540947 */ /* 0x000fea0003800000 */
[----:B------:R-:W0:Y:S01]  /*07e0*/  LDC.64 R14, c[0x0][0x628] ;  /* 0x00018a00ff0e7b82 */ /* 0x000e220000000a00 */
[----:B------:R-:W-:Y:S02]  /*07f0*/  IMAD.MOV.U32 R6, RZ, RZ, R16 ;  /* 0x000000ffff067224 */ /* 0x000fe400078e0010 */
[----:B------:R-:W-:-:S05]  /*0800*/  IMAD.MOV.U32 R7, RZ, RZ, R17 ;  /* 0x000000ffff077224 */ /* 0x000fca00078e0011 */
[----:B------:R-:W1:Y:S08]  /*0810*/  LDC R0, c[0x0][0x630] ;  /* 0x00018c00ff007b82 */ /* 0x000e700000000800 */
[----:B------:R-:W2:Y:S01]  /*0820*/  LDC.64 R20, c[0x0][0x620] ;  /* 0x00018800ff147b82 */ /* 0x000ea20000000a00 */
[----:B0-----:R-:W-:-:S04]  /*0830*/  ISETP.NE.U32.AND P0, PT, R14, RZ, PT ;  /* 0x000000ff0e00720c */ /* 0x001fc80003f05070 */
[----:B------:R-:W-:-:S13]  /*0840*/  ISETP.NE.AND.EX P0, PT, R15, RZ, PT, P0 ;  /* 0x000000ff0f00720c */ /* 0x000fda0003f05300 */
[----:B-12---:R-:W-:Y:S05]  /*0850*/  @!P0 BRA `(.L_x_6) ;  /* 0x0000000000288947 */ /* 0x006fea0003800000 */
[----:B------:R-:W0:Y:S02]  /*0860*/  LDC R11, c[0x0][0x634] ;  /* 0x00018d00ff0b7b82 */ /* 0x000e240000000800 */
[----:B0-----:R-:W-:-:S05]  /*0870*/  IADD3 R11, P0, R16, R11, RZ ;  /* 0x0000000b100b7210 */ /* 0x001fca0007f1e0ff */
[----:B------:R-:W-:-:S04]  /*0880*/  IMAD.X R13, RZ, RZ, R17, P0 ;  /* 0x000000ffff0d7224 */ /* 0x000fc800000e0611 */
[----:B------:R-:W-:-:S04]  /*0890*/  IMAD.WIDE.U32 R6, R13, R14, RZ ;  /* 0x0000000e0d067225 */ /* 0x000fc800078e00ff */
[----:B------:R-:W-:-:S04]  /*08a0*/  IMAD.WIDE.U32 R8, P0, R11, R15, R6 ;  /* 0x0000000f0b087225 */ /* 0x000fc80007800006 */
[----:B------:R-:W-:-:S04]  /*08b0*/  IMAD.WIDE.U32 R6, R11, R14, RZ ;  /* 0x0000000e0b067225 */ /* 0x000fc800078e00ff */
[----:B------:R-:W-:Y:S01]  /*08c0*/  IMAD.X R11, RZ, RZ, RZ, P0 ;  /* 0x000000ffff0b7224 */ /* 0x000fe200000e06ff */
[----:B------:R-:W-:Y:S01]  /*08d0*/  IADD3 RZ, P0, R7, R8, RZ ;  /* 0x0000000807ff7210 */ /* 0x000fe20007f1e0ff */
[----:B------:R-:W-:-:S04]  /*08e0*/  IMAD.MOV.U32 R10, RZ, RZ, R9 ;  /* 0x000000ffff0a7224 */ /* 0x000fc800078e0009 */
[----:B------:R-:W-:-:S08]  /*08f0*/  IMAD.WIDE.U32.X R6, R13, R15, R10, P0 ;  /* 0x0000000f0d067225 */ /* 0x000fd000000e040a */
.L_x_6:
[-CC-:B------:R-:W-:Y:S01]  /*0900*/  SHF.R.U64 R89, R6, R0.reuse, R7.reuse ;  /* 0x0000000006597219 */ /* 0x180fe20000001207 */
[----:B------:R-:W0:Y:S01]  /*0910*/  LDC R10, c[0x0][0x618] ;  /* 0x00018600ff0a7b82 */ /* 0x000e220000000800 */
[----:B------:R-:W-:Y:S01]  /*0920*/  SHF.R.U32.HI R5, RZ, R0, R7 ;  /* 0x00000000ff057219 */ /* 0x000fe20000011607 */
[----:B------:R-:W-:Y:S01]  /*0930*/  ULDC UR4, c[0x0][0x150] ;  /* 0x0000540000047ab9 */ /* 0x000fe20000000800 */
[----:B------:R-:W-:Y:S02]  /*0940*/  IADD3 R9, P0, RZ, -R89, RZ ;  /* 0x80000059ff097210 */ /* 0x000fe40007f1e0ff */
[----:B------:R-:W-:-:S03]  /*0950*/  I2FP.F32.U32 R0, R4 ;  /* 0x0000000400007245 */ /* 0x000fc60000201000 */
[----:B------:R-:W1:Y:S01]  /*0960*/  LDC.64 R26, c[0x0][0x640] ;  /* 0x00019000ff1a7b82 */ /* 0x000e620000000a00 */
[----:B------:R-:W-:Y:S02]  /*0970*/  IMAD.X R11, RZ, RZ, ~R5, P0 ;  /* 0x000000ffff0b7224 */ /* 0x000fe400000e0e05 */
[----:B------:R-:W-:Y:S01]  /*0980*/  FMUL R0, R0, UR4 ;  /* 0x0000000400007c20 */ /* 0x000fe20008400000 */
[----:B------:R-:W-:Y:S01]  /*0990*/  IMAD.WIDE.U32 R6, R9, R20, R16 ;  /* 0x0000001409067225 */ /* 0x000fe200078e0010 */
[----:B------:R-:W-:-:S03]  /*09a0*/  ULDC UR4, c[0x0][0x154] ;  /* 0x0000550000047ab9 */ /* 0x000fc60000000800 */
[----:B------:R-:W-:Y:S01]  /*09b0*/  IMAD R8, R11, R20, RZ ;  /* 0x000000140b087224 */ /* 0x000fe200078e02ff */
[----:B------:R-:W2:Y:S01]  /*09c0*/  LDC R5, c[0x0][0x144] ;  /* 0x00005100ff057b82 */ /* 0x000ea20000000800 */
[----:B------:R-:W3:Y:S02]  /*09d0*/  F2I.U32.TRUNC.NTZ R0, R0 ;  /* 0x0000000000007305 */ /* 0x000ee4000020f000 */
[----:B------:R-:W-:-:S04]  /*09e0*/  IMAD R9, R9, R21, R8 ;  /* 0x0000001509097224 */ /* 0x000fc800078e0208 */
[----:B------:R-:W-:Y:S01]  /*09f0*/  IMAD.IADD R7, R7, 0x1, R9 ;  /* 0x0000000107077824 */ /* 0x000fe200078e0209 */
[----:B------:R-:W4:Y:S01]  /*0a00*/  LDC R12, c[0x0][0x608] ;  /* 0x00018200ff0c7b82 */ /* 0x000f220000000800 */
[----:B------:R-:W-:-:S03]  /*0a10*/  IMAD.MOV.U32 R9, RZ, RZ, -0x1 ;  /* 0xffffffffff097424 */ /* 0x000fc600078e00ff */
[-CC-:B0-----:R-:W-:Y:S02]  /*0a20*/  SHF.R.U64 R20, R6, R10.reuse, R7.reuse ;  /* 0x0000000a06147219 */ /* 0x181fe40000001207 */
[----:B------:R-:W-:Y:S02]  /*0a30*/  I2FP.F32.U32 R6, R3 ;  /* 0x0000000300067245 */ /* 0x000fe40000201000 */
[----:B------:R-:W0:Y:S01]  /*0a40*/  LDC R24, c[0x0][0x658] ;  /* 0x00019600ff187b82 */ /* 0x000e220000000800 */
[----:B-1----:R-:W-:Y:S01]  /*0a50*/  ISETP.NE.U32.AND P0, PT, R26, RZ, PT ;  /* 0x000000ff1a00720c */ /* 0x002fe20003f05070 */
[----:B---3--:R-:W-:Y:S01]  /*0a60*/  IMAD.MOV R8, RZ, RZ, -R0 ;  /* 0x000000ffff087224 */ /* 0x008fe200078e0a00 */
[----:B------:R-:W-:Y:S01]  /*0a70*/  SHF.R.U32.HI R7, RZ, R10, R7 ;  /* 0x0000000aff077219 */ /* 0x000fe20000011607 */
[----:B------:R-:W-:Y:S01]  /*0a80*/  FMUL R6, R6, UR4 ;  /* 0x0000000406067c20 */ /* 0x000fe20008400000 */
[----:B------:R-:W-:-:S03]  /*0a90*/  ISETP.NE.AND.EX P0, PT, R27, RZ, PT, P0 ;  /* 0x000000ff1b00720c */ /* 0x000fc60003f05300 */
[----:B------:R-:W1:Y:S01]  /*0aa0*/  LDC R14, c[0x0][0x148] ;  /* 0x00005200ff0e7b82 */ /* 0x000e620000000800 */
[----:B--2---:R-:W-:-:S07]  /*0ab0*/  IMAD R0, R5, R8, R4 ;  /* 0x0000000805007224 */ /* 0x004fce00078e0204 */
[----:B------:R-:W2:Y:S01]  /*0ac0*/  LDC R22, c[0x0][0x600] ;  /* 0x00018000ff167b82 */ /* 0x000ea20000000800 */
[-CC-:B----4-:R-:W-:Y:S02]  /*0ad0*/  SHF.R.U64 R28, R20, R12.reuse, R7.reuse ;  /* 0x0000000c141c7219 */ /* 0x190fe40000001207 */
[----:B------:R-:W-:Y:S01]  /*0ae0*/  SHF.R.U32.HI R5, RZ, R12, R7 ;  /* 0x0000000cff057219 */ /* 0x000fe20000011607 */
[----:B------:R-:W-:Y:S01]  /*0af0*/  IMAD.MOV.U32 R7, RZ, RZ, 0x1 ;  /* 0x00000001ff077424 */ /* 0x000fe200078e00ff */
[----:B------:R3:W4:Y:S03]  /*0b00*/  F2I.U32.TRUNC.NTZ R12, R6 ;  /* 0x00000006000c7305 */ /* 0x000726000020f000 */
[----:B------:R-:W1:Y:S01]  /*0b10*/  LDC R15, c[0x0][0x648] ;  /* 0x00019200ff0f7b82 */ /* 0x000e620000000800 */
[-C--:B0-----:R-:W-:Y:S02]  /*0b20*/  SHF.L.U32 R4, R9, R24.reuse, RZ ;  /* 0x0000001809047219 */ /* 0x081fe400000006ff */
[----:B------:R-:W-:-:S02]  /*0b30*/  SHF.R.U64 R30, R28, R24, R5 ;  /* 0x000000181c1e7219 */ /* 0x000fc40000001205 */
[----:B------:R-:W-:Y:S02]  /*0b40*/  LOP3.LUT R11, RZ, R4, RZ, 0x33, !PT ;  /* 0x00000004ff0b7212 */ /* 0x000fe400078e33ff */
[-C--:B------:R-:W-:Y:S01]  /*0b50*/  SHF.R.U32.HI R5, RZ, R24.reuse, R5 ;  /* 0x00000018ff057219 */ /* 0x080fe20000011605 */
[----:B------:R-:W0:Y:S01]  /*0b60*/  LDC R21, c[0x0][0x638] ;  /* 0x00018e00ff157b82 */ /* 0x000e220000000800 */
[----:B------:R-:W-:Y:S01]  /*0b70*/  SHF.L.U32 R10, R7, R24, RZ ;  /* 0x00000018070a7219 */ /* 0x000fe200000006ff */
[----:B------:R-:W-:-:S06]  /*0b80*/  IMAD.MOV.U32 R4, RZ, RZ, R30 ;  /* 0x000000ffff047224 */ /* 0x000fcc00078e001e */
[----:B------:R-:W0:Y:S01]  /*0b90*/  LDC R90, c[0x0][0x610] ;  /* 0x00018400ff5a7b82 */ /* 0x000e220000000800 */
[----:B---34-:R-:W-:Y:S05]  /*0ba0*/  @!P0 BRA `(.L_x_7) ;  /* 0x0000000000288947 */ /* 0x018fea0003800000 */
[----:B------:R-:W3:Y:S02]  /*0bb0*/  LDC R9, c[0x0][0x64c] ;  /* 0x00019300ff097b82 */ /* 0x000ee40000000800 */
[----:B---3--:R-:W-:-:S05]  /*0bc0*/  IADD3 R9, P0, R30, R9, RZ ;  /* 0x000000091e097210 */ /* 0x008fca0007f1e0ff */
        /* <DEDUP_REMOVED lines=8> */
.L_x_7:
[----:B-1----:R-:W-:Y:S01]  /*0c50*/  SHF.R.U64 R4, R4, R15, R5 ;  /* 0x0000000f04047219 */ /* 0x002fe20000001205 */
[----:B--2---:R-:W-:Y:S01]  /*0c60*/  VIADD R5, R22, 0xffffffff ;  /* 0xffffffff16057836 */ /* 0x004fe20000000000 */
[----:B------:R-:W-:Y:S01]  /*0c70*/  LOP3.LUT R11, R28, R11, RZ, 0xc0, !PT ;  /* 0x0000000b1c0b7212 */ /* 0x000fe200078ec0ff */
[----:B------:R-:W-:Y:S02]  /*0c80*/  IMAD.MOV R12, RZ, RZ, -R12 ;  /* 0x000000ffff0c7224 */ /* 0x000fe400078e0a0c */
[----:B------:R-:W-:Y:S01]  /*0c90*/  IMAD.MOV R6, RZ, RZ, -R4 ;  /* 0x000000ffff067224 */ /* 0x000fe200078e0a04 */
[----:B------:R-:W-:Y:S01]  /*0ca0*/  LOP3.LUT R5, R20, R5, RZ, 0xc0, !PT ;  /* 0x0000000514057212 */ /* 0x000fe200078ec0ff */
[----:B------:R-:W-:Y:S02]  /*0cb0*/  @P3 IMAD R0, R14, R12, R3 ;  /* 0x0000000c0e003224 */ /* 0x000fe400078e0203 */
[----:B------:R-:W-:Y:S02]  /*0cc0*/  IMAD R11, R10, R4, R11 ;  /* 0x000000040a0b7224 */ /* 0x000fe400078e020b */
[----:B0-----:R-:W-:-:S02]  /*0cd0*/  IMAD R3, R6, R21, R30 ;  /* 0x0000001506037224 */ /* 0x001fc400078e021e */
[----:B------:R-:W-:Y:S02]  /*0ce0*/  IMAD R90, R11, R90, R0 ;  /* 0x0000005a0b5a7224 */ /* 0x000fe400078e0200 */
[----:B------:R-:W-:Y:S02]  /*0cf0*/  IMAD R3, R3, R22, R5 ;  /* 0x0000001603037224 */ /* 0x000fe400078e0205 */
[----:B------:R-:W-:-:S03]  /*0d00*/  IMAD.MOV.U32 R0, RZ, RZ, 0x1 ;  /* 0x00000001ff007424 */ /* 0x000fc600078e00ff */
[----:B------:R-:W-:Y:S02]  /*0d10*/  SEL R91, R3, R90, !P3 ;  /* 0x0000005a035b7207 */ /* 0x000fe40005800000 */
[----:B------:R-:W-:-:S07]  /*0d20*/  SEL R90, R90, R3, !P3 ;  /* 0x000000035a5a7207 */ /* 0x000fce0005800000 */
.L_x_5:
[----:B------:R-:W-:-:S08]  /*0d30*/  NOP ;  /* 0x0000000000007918 */ /* 0x000fd00000000000 */
[----:B------:R-:W0:Y:S02]  /*0d40*/  USETMAXREG.TRY_ALLOC.CTAPOOL UP0, 0xe8 ;  /* 0x000000e8000079c8 */ /* 0x000e240008000600 */
[----:B0-----:R-:W-:-:S13]  /*0d50*/  PLOP3.LUT P0, PT, PT, PT, UP0, 0x80, 0x0 ;  /* 0x000000000000781c */ /* 0x001fda0003f0f008 */
[----:B------:R-:W-:Y:S05]  /*0d60*/  @!P0 BRA `(.L_x_5) ;  /* 0xfffffffc00f08947 */ /* 0x000fea000383ffff */
[----:B------:R-:W-:Y:S01]  /*0d70*/  ULDC.64 UR4, c[0x0][0x598] ;  /* 0x0001660000047ab9 */ /* 0x000fe20000000a00 */
[----:B------:R-:W-:Y:S01]  /*0d80*/  ULDC.64 UR36, c[0x0][0x208] ;  /* 0x0000820000247ab9 */ /* 0x000fe20000000a00 */
[----:B------:R-:W-:-:S04]  /*0d90*/  ISETP.NE.U32.AND P0, PT, RZ, UR4, PT ;  /* 0x00000004ff007c0c */ /* 0x000fc8000bf05070 */
[----:B------:R-:W-:-:S13]  /*0da0*/  ISETP.NE.AND.EX P0, PT, RZ, UR5, PT, P0 ;  /* 0x00000005ff007c0c */ /* 0x000fda000bf05300 */
[----:B------:R-:W-:Y:S05]  /*0db0*/  @!P0 BRA `(.L_x_8) ;  /* 0x00000000001c8947 */ /* 0x000fea0003800000 */
[----:B------:R-:W0:Y:S02]  /*0dc0*/  LDC.64 R4, c[0x0][0x598] ;  /* 0x00016600ff047b82 */ /* 0x000e240000000a00 */
[----:B0-----:R-:W2:Y:S02]  /*0dd0*/  LDG.E.64 R4, desc[UR36][R4.64] ;  /* 0x0000002404047981 */ /* 0x001ea4000c1e1b00 */
[----:B--2---:R-:W-:-:S04]  /*0de0*/  ISETP.NE.U32.AND P0, PT, R4, RZ, PT ;  /* 0x000000ff0400720c */ /* 0x004fc80003f05070 */
[----:B------:R-:W-:-:S13]  /*0df0*/  ISETP.NE.AND.EX P0, PT, R5, RZ, PT, P0 ;  /* 0x000000ff0500720c */ /* 0x000fda0003f05300 */
[----:B------:R-:W-:Y:S05]  /*0e00*/  @!P0 BRA `(.L_x_8) ;  /* 0x0000000000088947 */ /* 0x000fea0003800000 */
[----:B------:R0:W5:Y:S01]  /*0e10*/  LD.E R22, desc[UR36][R4.64] ;  /* 0x0000002404167980 */ /* 0x000162000c101900 */
[----:B------:R-:W-:Y:S05]  /*0e20*/  BRA `(.L_x_9) ;  /* 0x0000000000247947 */ /* 0x000fea0003800000 */
.L_x_8:
[----:B------:R-:W-:Y:S02]  /*0e30*/  ULDC.64 UR4, c[0x0][0x588] ;  /* 0x0001620000047ab9 */ /* 0x000fe40000000a00 */
[----:B------:R-:W-:-:S04]  /*0e40*/  ISETP.NE.U32.AND P0, PT, RZ, UR4, PT ;  /* 0x00000004ff007c0c */ /* 0x000fc8000bf05070 */
[----:B------:R-:W-:-:S13]  /*0e50*/  ISETP.NE.AND.EX P0, PT, RZ, UR5, PT, P0 ;  /* 0x00000005ff007c0c */ /* 0x000fda000bf05300 */
[----:B------:R-:W-:Y:S05]  /*0e60*/  @!P0 BRA `(.L_x_10) ;  /* 0x00000000000c8947 */ /* 0x000fea0003800000 */
[----:B------:R-:W0:Y:S02]  /*0e70*/  LDC.64 R22, c[0x0][0x588] ;  /* 0x00016200ff167b82 */ /* 0x000e240000000a00 */
[----:B0-----:R1:W5:Y:S01]  /*0e80*/  LDG.E R22, desc[UR36][R22.64] ;  /* 0x0000002416167981 */ /* 0x001362000c1e1900 */
[----:B------:R-:W-:Y:S05]  /*0e90*/  BRA `(.L_x_9) ;  /* 0x0000000000087947 */ /* 0x000fea0003800000 */
.L_x_10:
[----:B------:R-:W-:Y:S02]  /*0ea0*/  ULDC UR4, c[0x0][0x580] ;  /* 0x0001600000047ab9 */ /* 0x000fe40000000800 */
[----:B------:R-:W-:-:S07]  /*0eb0*/  IMAD.U32 R22, RZ, RZ, UR4 ;  /* 0x00000004ff167e24 */ /* 0x000fce000f8e00ff */
.L_x_9:
[----:B------:R-:W-:Y:S02]  /*0ec0*/  ULDC.64 UR4, c[0x0][0x5a0] ;  /* 0x0001680000047ab9 */ /* 0x000fe40000000a00 */
[----:B------:R-:W-:-:S04]  /*0ed0*/  ISETP.NE.U32.AND P0, PT, RZ, UR4, PT ;  /* 0x00000004ff007c0c */ /* 0x000fc8000bf05070 */
[----:B------:R-:W-:-:S13]  /*0ee0*/  ISETP.NE.AND.EX P0, PT, RZ, UR5, PT, P0 ;  /* 0x00000005ff007c0c */ /* 0x000fda000bf05300 */
[----:B------:R-:W-:Y:S05]  /*0ef0*/  @!P0 BRA `(.L_x_11) ;  /* 0x00000000001c8947 */ /* 0x000fea0003800000 */
[----:B0-----:R-:W0:Y:S02]  /*0f00*/  LDC.64 R4, c[0x0][0x5a0] ;  /* 0x00016800ff047b82 */ /* 0x001e240000000a00 */
[----:B0-----:R-:W2:Y:S02]  /*0f10*/  LDG.E.64 R4, desc[UR36][R4.64] ;  /* 0x0000002404047981 */ /* 0x001ea4000c1e1b00 */
[----:B--2---:R-:W-:-:S04]  /*0f20*/  ISETP.NE.U32.AND P0, PT, R4, RZ, PT ;  /* 0x000000ff0400720c */ /* 0x004fc80003f05070 */
[----:B------:R-:W-:-:S13]  /*0f30*/  ISETP.NE.AND.EX P0, PT, R5, RZ, PT, P0 ;  /* 0x000000ff0500720c */ /* 0x000fda0003f05300 */
[----:B------:R-:W-:Y:S05]  /*0f40*/  @!P0 BRA `(.L_x_11) ;  /* 0x0000000000088947 */ /* 0x000fea0003800000 */
[----:B-1----:R0:W5:Y:S01]  /*0f50*/  LD.E R23, desc[UR36][R4.64] ;  /* 0x0000002404177980 */ /* 0x002162000c101900 */
[----:B------:R-:W-:Y:S05]  /*0f60*/  BRA `(.L_x_12) ;  /* 0x0000000000247947 */ /* 0x000fea0003800000 */
.L_x_11:
[----:B------:R-:W-:Y:S02]  /*0f70*/  ULDC.64 UR4, c[0x0][0x590] ;  /* 0x0001640000047ab9 */ /* 0x000fe40000000a00 */
[----:B------:R-:W-:-:S04]  /*0f80*/  ISETP.NE.U32.AND P0, PT, RZ, UR4, PT ;  /* 0x00000004ff007c0c */ /* 0x000fc8000bf05070 */
[----:B------:R-:W-:-:S13]  /*0f90*/  ISETP.NE.AND.EX P0, PT, RZ, UR5, PT, P0 ;  /* 0x00000005ff007c0c */ /* 0x000fda000bf05300 */
[----:B------:R-:W-:Y:S05]  /*0fa0*/  @!P0 BRA `(.L_x_13) ;  /* 0x00000000000c8947 */ /* 0x000fea0003800000 */
[----:B0-----:R-:W1:Y:S02]  /*0fb0*/  LDC.64 R4, c[0x0][0x590] ;  /* 0x00016400ff047b82 */ /* 0x001e640000000a00 */
[----:B-1----:R1:W5:Y:S01]  /*0fc0*/  LDG.E R23, desc[UR36][R4.64] ;  /* 0x0000002404177981 */ /* 0x002362000c1e1900 */
[----:B------:R-:W-:Y:S05]  /*0fd0*/  BRA `(.L_x_12) ;  /* 0x0000000000087947 */ /* 0x000fea0003800000 */
.L_x_13:
[----:B------:R-:W-:Y:S02]  /*0fe0*/  ULDC UR4, c[0x0][0x584] ;  /* 0x0001610000047ab9 */ /* 0x000fe40000000800 */
[----:B-1----:R-:W-:-:S07]  /*0ff0*/  IMAD.U32 R23, RZ, RZ, UR4 ;  /* 0x00000004ff177e24 */ /* 0x002fce000f8e00ff */
.L_x_12:
[----:B------:R-:W-:-:S13]  /*1000*/  LOP3.LUT P0, RZ, R0, 0xff, RZ, 0xc0, !PT ;  /* 0x000000ff00ff7812 */ /* 0x000fda000780c0ff */
[----:B------:R-:W-:Y:S05]  /*1010*/  @!P0 EXIT ;  /* 0x000000000000894d */ /* 0x000fea0003800000 */
[----:B------:R-:W-:Y:S01]  /*1020*/  ULDC UR4, c[0x0][0x28c] ;  /* 0x0000a30000047ab9 */ /* 0x000fe20000000800 */
[----:B------:R-:W-:Y:S01]  /*1030*/  UMOV UR38, URZ ;  /* 0x0000003f00267c82 */ /* 0x000fe20008000000 */
[----:B------:R-:W-:Y:S01]  /*1040*/  UIADD3 UR4, UR4, 0x3f, URZ ;  /* 0x0000003f04047890 */ /* 0x000fe2000fffe03f */
[----:B------:R-:W-:-:S03]  /*1050*/  UMOV UR39, URZ ;  /* 0x0000003f00277c82 */ /* 0x000fc60008000000 */
[----:B------:R-:W-:-:S04]  /*1060*/  USHF.R.S32.HI UR5, URZ, 0x1f, UR4 ;  /* 0x0000001f3f057899 */ /* 0x000fc80008011404 */
[----:B------:R-:W-:-:S04]  /*1070*/  ULEA.HI UR5, UR5, UR4, URZ, 0x6 ;  /* 0x0000000405057291 */ /* 0x000fc8000f8f303f */
[----:B------:R-:W-:-:S12]  /*1080*/  USHF.R.S32.HI UR40, URZ, 0x6, UR5 ;  /* 0x000000063f287899 */ /* 0x000fd80008011405 */
.L_x_163:
[----:B------:R-:W-:Y:S01]  /*1090*/  LOP3.LUT R0, R18, 0x80, RZ, 0xc0, !PT ;  /* 0x0000008012007812 */ /* 0x000fe200078ec0ff */
[----:B------:R-:W2:Y:S01]  /*10a0*/  S2UR UR7, SR_CgaCtaId ;  /* 0x00000000000779c3 */ /* 0x000ea20000008800 */
[----:B------:R-:W-:Y:S02]  /*10b0*/  UMOV UR6, 0x400 ;  /* 0x0000040000067882 */ /* 0x000fe40000000000 */
[----:B------:R-:W-:-:S06]  /*10c0*/  SHF.R.U32.HI R0, RZ, 0x7, R0 ;  /* 0x00000007ff007819 */ /* 0x000fcc0000011600 */
[----:B------:R-:W3:Y:S01]  /*10d0*/  SHFL.IDX PT, R0, R0, RZ, 0x1f ;  /* 0x00001fff00007589 */ /* 0x000ee200000e0000 */
[----:B--2---:R-:W-:Y:S01]  /*10e0*/  ULEA UR6, UR7, UR6, 0x18 ;  /* 0x0000000607067291 */ /* 0x004fe2000f8ec03f */
[----:B---3--:R-:W-:-:S13]  /*10f0*/  R2UR UR4, R0 ;  /* 0x00000000000472ca */ /* 0x008fda00000e0000 */
[----:B------:R-:W-:-:S04]  /*1100*/  ULEA.HI UR5, UR4, UR4, URZ, 0x1 ;  /* 0x0000000404057291 */ /* 0x000fc8000f8f083f */
[----:B------:R-:W-:-:S04]  /*1110*/  ULOP3.LUT UR5, UR5, 0xffffe, URZ, 0xc0, !UPT ;  /* 0x000ffffe05057892 */ /* 0x000fc8000f8ec03f */
[----:B------:R-:W-:-:S03]  /*1120*/  UIADD3 UR5, UR4, -UR5, URZ ;  /* 0x8000000504057290 */ /* 0x000fc6000fffe03f */
[----:B------:R-:W-:Y:S01]  /*1130*/  ULDC UR4, c[0x0][0x28c] ;  /* 0x0000a30000047ab9 */ /* 0x000fe20000000800 */
[----:B------:R-:W-:Y:S01]  /*1140*/  ULEA UR5, UR5, UR6, 0xc ;  /* 0x0000000605057291 */ /* 0x000fe2000f8e603f */
[----:B------:R-:W-:-:S03]  /*1150*/  ISETP.LT.AND P0, PT, RZ, UR4, PT ;  /* 0x00000004ff007c0c */ /* 0x000fc6000bf01270 */
[----:B------:R-:W-:-:S04]  /*1160*/  UIADD3 UR5, UR5, 0x200, URZ ;  /* 0x0000020005057890 */ /* 0x000fc8000fffe03f */
[----:B------:R-:W-:-:S04]  /*1170*/  USHF.R.U32.HI UR5, URZ, 0x4, UR5 ;  /* 0x000000043f057899 */ /* 0x000fc80008011605 */
[----:B------:R-:W-:Y:S02]  /*1180*/  ULOP3.LUT UR41, UR5, 0x3fff, URZ, 0xc0, !UPT ;  /* 0x00003fff05297892 */ /* 0x000fe4000f8ec03f */
[----:B01--4-:R-:W-:Y:S10]  /*1190*/  @P0 BRA `(.L_x_14) ;  /* 0x0000000000400947 */ /* 0x013ff40003800000 */
[----:B------:R-:W-:Y:S01]  /*11a0*/  MOV R0, 0x0 ;  /* 0x0000000000007802 */ /* 0x000fe20000000f00 */
[----:B------:R-:W-:Y:S01]  /*11b0*/  ULDC.64 UR4, c[0x4][0x68] ;  /* 0x01001a0000047ab9 */ /* 0x000fe20000000a00 */
[----:B------:R-:W-:Y:S01]  /*11c0*/  ULDC.64 UR6, c[0x4][0x8] ;  /* 0x0100020000067ab9 */ /* 0x000fe20000000a00 */
[----:B01----:R-:W-:Y:S01]  /*11d0*/  IMAD.U32 R4, RZ, RZ, UR4 ;  /* 0x00000004ff047e24 */ /* 0x003fe2000f8e00ff */
[----:B------:R0:W1:Y:S01]  /*11e0*/  LDC.64 R14, c[0x4][R0] ;  /* 0x01000000000e7b82 */ /* 0x0000620000000a00 */
[----:B------:R-:W-:Y:S01]  /*11f0*/  IMAD.U32 R5, RZ, RZ, UR5 ;  /* 0x00000005ff057e24 */ /* 0x000fe2000f8e00ff */
[----:B------:R-:W-:Y:S01]  /*1200*/  ULDC.64 UR4, c[0x4][0x70] ;  /* 0x01001c0000047ab9 */ /* 0x000fe20000000a00 */
[----:B------:R-:W-:Y:S02]  /*1210*/  IMAD.U32 R10, RZ, RZ, UR6 ;  /* 0x00000006ff0a7e24 */ /* 0x000fe4000f8e00ff */
[----:B------:R-:W-:Y:S02]  /*1220*/  IMAD.U32 R6, RZ, RZ, UR4 ;  /* 0x00000004ff067e24 */ /* 0x000fe4000f8e00ff */
[----:B------:R-:W-:-:S02]  /*1230*/  IMAD.U32 R7, RZ, RZ, UR5 ;  /* 0x00000005ff077e24 */ /* 0x000fc4000f8e00ff */
[----:B------:R-:W-:Y:S02]  /*1240*/  IMAD.U32 R11, RZ, RZ, UR7 ;  /* 0x00000007ff0b7e24 */ /* 0x000fe4000f8e00ff */
[----:B------:R-:W-:Y:S02]  /*1250*/  IMAD.MOV.U32 R8, RZ, RZ, 0x1e1 ;  /* 0x000001e1ff087424 */ /* 0x000fe400078e00ff */
[----:B------:R-:W-:Y:S02]  /*1260*/  IMAD.MOV.U32 R12, RZ, RZ, 0x1 ;  /* 0x00000001ff0c7424 */ /* 0x000fe400078e00ff */
[----:B0-----:R-:W-:-:S07]  /*1270*/  IMAD.MOV.U32 R13, RZ, RZ, RZ ;  /* 0x000000ffff0d7224 */ /* 0x001fce00078e00ff */
[----:B------:R-:W-:-:S07]  /*1280*/  LEPC R20, `(.L_x_14) ;  /* 0x000000001014794e */ /* 0x000fce0000000000 */
[----:B-1---5:R-:W-:Y:S05]  /*1290*/  CALL.ABS.NOINC R14 ;  /* 0x000000000e007343 */ /* 0x022fea0003c00000 */
.L_x_14:
[----:B------:R-:W-:-:S04]  /*12a0*/  LOP3.LUT R0, R19, 0x1, RZ, 0xfc, !PT ;  /* 0x0000000113007812 */ /* 0x000fc800078efcff */
[----:B------:R-:W-:-:S13]  /*12b0*/  ISETP.NE.AND P0, PT, R0, 0x3, PT ;  /* 0x000000030000780c */ /* 0x000fda0003f05270 */
[----:B------:R-:W-:Y:S05]  /*12c0*/  @!P0 BRA `(.L_x_15) ;  /* 0x0000000000048947 */ /* 0x000fea0003800000 */
[----:B------:R-:W-:Y:S01]  /*12d0*/  BPT.TRAP 0x1 ;  /* 0x000000040000795c */ /* 0x000fe20000300000 */
.L_x_15:
[----:B------:R-:W2:Y:S01]  /*12e0*/  S2UR UR5, SR_CgaCtaId ;  /* 0x00000000000579c3 */ /* 0x000ea20000008800 */
[----:B------:R-:W-:Y:S01]  /*12f0*/  UMOV UR4, 0x400 ;  /* 0x0000040000047882 */ /* 0x000fe20000000000 */
[----:B------:R-:W-:Y:S02]  /*1300*/  IMAD.U32 R0, RZ, RZ, UR38 ;  /* 0x00000026ff007e24 */ /* 0x000fe4000f8e00ff */
[----:B------:R-:W-:-:S03]  /*1310*/  IMAD.U32 R3, RZ, RZ, UR39 ;  /* 0x00000027ff037e24 */ /* 0x000fc6000f8e00ff */
[----:B------:R-:W-:Y:S01]  /*1320*/  SHF.L.U32 R0, R0, 0x1f, RZ ;  /* 0x0000001f00007819 */ /* 0x000fe200000006ff */
[----:B--2---:R-:W-:-:S06]  /*1330*/  ULEA UR4, UR5, UR4, 0x18 ;  /* 0x0000000405047291 */ /* 0x004fcc000f8ec03f */
[----:B------:R-:W-:-:S04]  /*1340*/  IMAD.U32 R6, RZ, RZ, UR4 ;  /* 0x00000004ff067e24 */ /* 0x000fc8000f8e00ff */
[----:B------:R-:W-:-:S04]  /*1350*/  IMAD R3, R3, 0x8, R6 ;  /* 0x0000000803037824 */ /* 0x000fc800078e0206 */
[----:B------:R2:W3:Y:S01]  /*1360*/  SYNCS.PHASECHK.TRANS64.TRYWAIT P1, [R3+URZ], R0 ;  /* 0x00000000030075a7 */ /* 0x0004e2000802017f */
[----:B------:R-:W-:Y:S05]  /*1370*/  @!P0 BRA `(.L_x_16) ;  /* 0x0000000000048947 */ /* 0x000fea0003800000 */
[----:B------:R-:W-:Y:S01]  /*1380*/  BPT.TRAP 0x1 ;  /* 0x000000040000795c */ /* 0x000fe20000300000 */
.L_x_16:
[----:B---3--:R-:W-:Y:S05]  /*1390*/  @P1 BRA `(.L_x_17) ;  /* 0x0000000000081947 */ /* 0x008fea0003800000 */
[----:B------:R-:W3:Y:S02]  /*13a0*/  SYNCS.PHASECHK.TRANS64.TRYWAIT P1, [R3+URZ], R0 ;  /* 0x00000000030075a7 */ /* 0x000ee4000802017f */
[----:B---3--:R-:W-:Y:S05]  /*13b0*/  @!P1 BRA `(.L_x_18) ;  /* 0x0000005c00889947 */ /* 0x008fea0003800000 */
.L_x_17:
[----:B------:R-:W-:-:S04]  /*13c0*/  UISETP.LT.AND UP0, UPT, UR40, 0x1, UPT ;  /* 0x000000012800788c */ /* 0x000fc8000bf01270 */
[----:B------:R-:W-:-:S06]  /*13d0*/  USEL UR4, UR40, 0x1, UP0 ;  /* 0x0000000128047887 */ /* 0x000fcc0008000000 */
[----:B--23--:R-:W-:Y:S01]  /*13e0*/  IMAD.U32 R0, RZ, RZ, UR4 ;  /* 0x00000004ff007e24 */ /* 0x00cfe2000f8e00ff */
[----:B------:R-:W-:Y:S05]  /*13f0*/  WARPSYNC.ALL ;  /* 0x0000000000007948 */ /* 0x000fea0003800000 */
[----:B------:R-:W-:-:S04]  /*1400*/  IADD3 R0, -R0, UR40, RZ ;  /* 0x0000002800007c10 */ /* 0x000fc8000fffe1ff */
[----:B------:R-:W-:Y:S02]  /*1410*/  ISETP.GE.AND P1, PT, R0, 0x1, PT ;  /* 0x000000010000780c */ /* 0x000fe40003f26270 */
[----:B------:R-:W-:Y:S01]  /*1420*/  R2UR UR4, R6 ;  /* 0x00000000060472ca */ /* 0x000fe200000e0000 */
[----:B------:R-:W-:Y:S01]  /*1430*/  ULOP3.LUT UR41, UR41, 0x10000, URZ, 0xfc, !UPT ;  /* 0x0001000029297892 */ /* 0x000fe2000f8efc3f */
[----:B------:R-:W-:Y:S01]  /*1440*/  WARPGROUP.ARRIVE ;  /* 0x00000000000079c5 */ /* 0x000fe20000000000 */
[----:B------:R-:W-:Y:S01]  /*1450*/  UMOV UR5, 0x80000020 ;  /* 0x8000002000057882 */ /* 0x000fe20000000000 */
[----:B------:R-:W-:-:S09]  /*1460*/  UMOV UR7, 0x80000020 ;  /* 0x8000002000077882 */ /* 0x000fd20000000000 */
[----:B------:R-:W-:-:S04]  /*1470*/  UIADD3 UR4, UR4, 0x1c200, URZ ;  /* 0x0001c20004047890 */ /* 0x000fc8000fffe03f */
[----:B------:R-:W-:-:S04]  /*1480*/  USHF.R.U32.HI UR4, URZ, 0x4, UR4 ;  /* 0x000000043f047899 */ /* 0x000fc80008011604 */
[----:B------:R-:W-:-:S04]  /*1490*/  ULOP3.LUT UR4, UR4, 0x3fff, URZ, 0xc0, !UPT ;  /* 0x00003fff04047892 */ /* 0x000fc8000f8ec03f */
[----:B------:R-:W-:Y:S02]  /*14a0*/  ULOP3.LUT UR9, UR4, 0x10000, URZ, 0xfc, !UPT ;  /* 0x0001000004097892 */ /* 0x000fe4000f8efc3f */
[----:B------:R-:W-:Y:S02]  /*14b0*/  ULEA UR4, UR39, UR41, 0x9 ;  /* 0x0000002927047291 */ /* 0x000fe4000f8e483f */
[----:B------:R-:W-:-:S09]  /*14c0*/  ULEA UR6, UR39, UR9, 0x9 ;  /* 0x0000000927067291 */ /* 0x000fd2000f8e483f */
[----:B------:R-:W-:Y:S01]  /*14d0*/  IGMMA.64x128x32.S8.S8 R24, gdesc[UR4], RZ, !UPT, gsb0 ;  /* 0x03600000041879f1 */ /* 0x000fe2000c0410ff */
[----:B------:R-:W-:Y:S02]  /*14e0*/  UIADD3 UR4, UR4, 0x2, URZ ;  /* 0x0000000204047890 */ /* 0x000fe4000fffe03f */
[----:B------:R-:W-:Y:S01]  /*14f0*/  UIADD3 UR6, UR6, 0x2, URZ ;  /* 0x0000000206067890 */ /* 0x000fe2000fffe03f */
[----:B------:R-:W-:Y:S01]  /*1500*/  UMOV UR5, 0x80000020 ;  /* 0x8000002000057882 */ /* 0x000fe20000000000 */
[----:B------:R-:W-:Y:S01]  /*1510*/  UMOV UR7, 0x80000020 ;  /* 0x8000002000077882 */ /* 0x000fe20000000000 */
[----:B------:R-:W-:Y:S02]  /*1520*/  WARPGROUP.DEPBAR.LE gsb0, 0x0 ;  /* 0x00008000000079c5 */ /* 0x000fe40000010000 */
[----:B------:R-:W-:-:S06]  /*1530*/  WARPGROUP.ARRIVE ;  /* 0x00000000000079c5 */ /* 0x000fcc0000000000 */
[----:B------:R-:W-:Y:S03]  /*1540*/  IGMMA.64x128x32.S8.S8 R24, gdesc[UR4], R24, gsb0 ;  /* 0x03600000041879f1 */ /* 0x000fe60008041018 */
[----:B------:R-:W-:Y:S02]  /*1550*/  WARPGROUP.DEPBAR.LE gsb0, 0x0 ;  /* 0x00008000000079c5 */ /* 0x000fe40000010000 */
[----:B------:R-:W-:Y:S05]  /*1560*/  @!P1 BRA `(.L_x_19) ;  /* 0x0000000000e09947 */ /* 0x000fea0003800000 */
[----:B------:R-:W-:Y:S02]  /*1570*/  UIADD3 UR4, UR39, 0x1, URZ ;  /* 0x0000000127047890 */ /* 0x000fe4000fffe03f */
[----:B------:R-:W-:Y:S02]  /*1580*/  IMAD.U32 R3, RZ, RZ, UR39 ;  /* 0x00000027ff037e24 */ /* 0x000fe4000f8e00ff */
[----:B------:R-:W-:-:S04]  /*1590*/  UISETP.NE.AND UP0, UPT, UR4, 0xe, UPT ;  /* 0x0000000e0400788c */ /* 0x000fc8000bf05270 */
[----:B------:R-:W-:Y:S02]  /*15a0*/  USEL UR5, URZ, 0x1, UP0 ;  /* 0x000000013f057887 */ /* 0x000fe40008000000 */
[----:B------:R-:W-:Y:S02]  /*15b0*/  USEL UR8, UR4, URZ, UP0 ;  /* 0x0000003f04087287 */ /* 0x000fe40008000000 */
[----:B------:R-:W-:-:S06]  /*15c0*/  ULOP3.LUT UR5, UR38, UR5, URZ, 0x3c, !UPT ;  /* 0x0000000526057292 */ /* 0x000fcc000f8e3c3f */
[----:B------:R-:W-:-:S07]  /*15d0*/  IMAD.U32 R7, RZ, RZ, UR5 ;  /* 0x00000005ff077e24 */ /* 0x000fce000f8e00ff */
.L_x_26:
[----:B------:R-:W-:Y:S05]  /*15e0*/  @!P0 BRA `(.L_x_20) ;  /* 0x0000000000048947 */ /* 0x000fea0003800000 */
[----:B------:R-:W-:Y:S01]  /*15f0*/  BPT.TRAP 0x1 ;  /* 0x000000040000795c */ /* 0x000fe20000300000 */
.L_x_20:
[----:B------:R-:W2:Y:S01]  /*1600*/  S2UR UR5, SR_CgaCtaId ;  /* 0x00000000000579c3 */ /* 0x000ea20000008800 */
[----:B------:R-:W-:Y:S01]  /*1610*/  UMOV UR4, 0x400 ;  /* 0x0000040000047882 */ /* 0x000fe20000000000 */
[----:B01----:R-:W-:Y:S01]  /*1620*/  IMAD.U32 R5, RZ, RZ, UR8 ;  /* 0x00000008ff057e24 */ /* 0x003fe2000f8e00ff */
[----:B------:R-:W-:Y:S01]  /*1630*/  SHF.L.U32 R4, R7, 0x1f, RZ ;  /* 0x0000001f07047819 */ /* 0x000fe200000006ff */
[----:B--2---:R-:W-:-:S06]  /*1640*/  ULEA UR4, UR5, UR4, 0x18 ;  /* 0x0000000405047291 */ /* 0x004fcc000f8ec03f */
[----:B------:R-:W-:-:S04]  /*1650*/  IMAD.U32 R6, RZ, RZ, UR4 ;  /* 0x00000004ff067e24 */ /* 0x000fc8000f8e00ff */
[----:B------:R-:W-:-:S04]  /*1660*/  IMAD R5, R5, 0x8, R6 ;  /* 0x0000000805057824 */ /* 0x000fc800078e0206 */
[----:B------:R0:W1:Y:S01]  /*1670*/  SYNCS.PHASECHK.TRANS64.TRYWAIT P1, [R5+URZ], R4 ;  /* 0x00000004050075a7 */ /* 0x000062000802017f */
[----:B------:R-:W-:Y:S05]  /*1680*/  @!P0 BRA `(.L_x_21) ;  /* 0x0000000000048947 */ /* 0x000fea0003800000 */
[----:B------:R-:W-:Y:S01]  /*1690*/  BPT.TRAP 0x1 ;  /* 0x000000040000795c */ /* 0x000fe20000300000 */
.L_x_21:
[----:B-1----:R-:W-:Y:S05]  /*16a0*/  @P1 BRA `(.L_x_22) ;  /* 0x0000000000081947 */ /* 0x002fea0003800000 */
[----:B------:R-:W1:Y:S02]  /*16b0*/  SYNCS.PHASECHK.TRANS64.TRYWAIT P1, [R5+URZ], R4 ;  /* 0x00000004050075a7 */ /* 0x000e64000802017f */
[----:B-1----:R-:W-:Y:S05]  /*16c0*/  @!P1 BRA `(.L_x_23) ;  /* 0x0000005800d89947 */ /* 0x002fea0003800000 */
.L_x_22:
[----:B------:R-:W-:Y:S01]  /*16d0*/  ULEA UR4, UR8, UR41, 0x9 ;  /* 0x0000002908047291 */ /* 0x000fe2000f8e483f */
[----:B------:R-:W-:Y:S01]  /*16e0*/  WARPGROUP.ARRIVE ;  /* 0x00000000000079c5 */ /* 0x000fe20000000000 */
[----:B------:R-:W-:Y:S01]  /*16f0*/  ULEA UR6, UR8, UR9, 0x9 ;  /* 0x0000000908067291 */ /* 0x000fe2000f8e483f */
[----:B------:R-:W-:Y:S01]  /*1700*/  UMOV UR5, 0x80000020 ;  /* 0x8000002000057882 */ /* 0x000fe20000000000 */
[----:B------:R-:W-:-:S07]  /*1710*/  UMOV UR7, 0x80000020 ;  /* 0x8000002000077882 */ /* 0x000fce0000000000 */
[----:B------:R-:W-:Y:S01]  /*1720*/  IGMMA.64x128x32.S8.S8 R24, gdesc[UR4], R24, gsb0 ;  /* 0x03600000041879f1 */ /* 0x000fe20008041018 */
        /* <DEDUP_REMOVED lines=9> */
[----:B------:R-:W-:Y:S01]  /*17c0*/  BPT.TRAP 0x1 ;  /* 0x000000040000795c */ /* 0x000fe20000300000 */
.L_x_24:
[----:B01----:R-:W-:Y:S01]  /*17d0*/  IMAD R4, R3, 0x8, R6 ;  /* 0x0000000803047824 */ /* 0x003fe200078e0206 */
[----:B------:R-:W-:-:S03]  /*17e0*/  ISETP.GT.U32.AND P1, PT, R19, 0x1, PT ;  /* 0x000000011300780c */ /* 0x000fc60003f24070 */
[----:B------:R-:W-:-:S05]  /*17f0*/  VIADD R4, R4, 0x70 ;  /* 0x0000007004047836 */ /* 0x000fca0000000000 */
[----:B------:R-:W-:-:S04]  /*1800*/  PRMT R4, RZ, 0x654, R4 ;  /* 0x00000654ff047816 */ /* 0x000fc80000000004 */
[----:B------:R0:W-:Y:S01]  /*1810*/  SYNCS.ARRIVE.TRANS64.RED.A1T0 RZ, [R4+URZ], RZ ;  /* 0x000000ff04ff79a7 */ /* 0x0001e2000810043f */
[----:B------:R-:W-:Y:S05]  /*1820*/  @P1 BRA `(.L_x_25) ;  /* 0x0000000000041947 */ /* 0x000fea0003800000 */
[----:B------:R-:W-:Y:S01]  /*1830*/  BPT.TRAP 0x1 ;  /* 0x000000040000795c */ /* 0x000fe20000300000 */
.L_x_25:
[----:B------:R-:W-:Y:S01]  /*1840*/  UIADD3 UR8, UR8, 0x1, URZ ;  /* 0x0000000108087890 */ /* 0x000fe2000fffe03f */
[C---:B------:R-:W-:Y:S01]  /*1850*/  ISETP.GT.AND P2, PT, R0.reuse, 0x1, PT ;  /* 0x000000010000780c */ /* 0x040fe20003f44270 */
[----:B------:R-:W-:Y:S02]  /*1860*/  VIADD R3, R3, 0x1 ;  /* 0x0000000103037836 */ /* 0x000fe40000000000 */
[----:B------:R-:W-:Y:S01]  /*1870*/  UISETP.NE.AND UP0, UPT, UR8, 0xe, UPT ;  /* 0x0000000e0800788c */ /* 0x000fe2000bf05270 */
[----:B------:R-:W-:Y:S02]  /*1880*/  VIADD R0, R0, 0xffffffff ;  /* 0xffffffff00007836 */ /* 0x000fe40000000000 */
[C---:B------:R-:W-:Y:S01]  /*1890*/  ISETP.NE.AND P1, PT, R3.reuse, 0xe, PT ;  /* 0x0000000e0300780c */ /* 0x040fe20003f25270 */
[----:B------:R-:W-:Y:S02]  /*18a0*/  USEL UR4, URZ, 0x1, UP0 ;  /* 0x000000013f047887 */ /* 0x000fe40008000000 */
[----:B------:R-:W-:Y:S01]  /*18b0*/  USEL UR8, UR8, URZ, UP0 ;  /* 0x0000003f08087287 */ /* 0x000fe20008000000 */
[----:B------:R-:W-:-:S03]  /*18c0*/  SEL R3, R3, RZ, P1 ;  /* 0x000000ff03037207 */ /* 0x000fc60000800000 */
[----:B------:R-:W-:Y:S01]  /*18d0*/  LOP3.LUT R7, R7, UR4, RZ, 0x3c, !PT ;  /* 0x0000000407077c12 */ /* 0x000fe2000f8e3cff */
[----:B------:R-:W-:Y:S07]  /*18e0*/  @P2 BRA `(.L_x_26) ;  /* 0xfffffffc003c2947 */ /* 0x000fee000383ffff */
.L_x_19:
[----:B------:R-:W2:Y:S02]  /*18f0*/  LDC R0, c[0x0][0x28c] ;  /* 0x0000a300ff007b82 */ /* 0x000ea40000000800 */
[----:B--2---:R-:W-:-:S13]  /*1900*/  ISETP.GE.AND P1, PT, R0, 0x1, PT ;  /* 0x000000010000780c */ /* 0x004fda0003f26270 */
[----:B------:R-:W-:Y:S05]  /*1910*/  @!P1 BRA `(.L_x_27) ;  /* 0x0000000000449947 */ /* 0x000fea0003800000 */
[----:B------:R-:W-:Y:S05]  /*1920*/  @!P0 BRA `(.L_x_28) ;  /* 0x0000000000048947 */ /* 0x000fea0003800000 */
[----:B------:R-:W-:Y:S01]  /*1930*/  BPT.TRAP 0x1 ;  /* 0x000000040000795c */ /* 0x000fe20000300000 */
.L_x_28:
[----:B------:R-:W-:Y:S01]  /*1940*/  UISETP.LT.AND UP0, UPT, UR40, 0x1, UPT ;  /* 0x000000012800788c */ /* 0x000fe2000bf01270 */
[----:B------:R-:W-:-:S03]  /*1950*/  ISETP.GT.U32.AND P0, PT, R19, 0x1, PT ;  /* 0x000000011300780c */ /* 0x000fc60003f04070 */
[----:B------:R-:W-:-:S04]  /*1960*/  USEL UR6, UR40, 0x1, UP0 ;  /* 0x0000000128067887 */ /* 0x000fc80008000000 */
[----:B------:R-:W-:-:S04]  /*1970*/  UIADD3 UR6, UR39, UR40, -UR6 ;  /* 0x0000002827067290 */ /* 0x000fc8000fffe806 */
[----:B------:R-:W-:-:S04]  /*1980*/  USHF.R.U32.HI UR4, URZ, 0x1, UR6 ;  /* 0x000000013f047899 */ /* 0x000fc80008011606 */
[----:B------:R-:W-:-:S04]  /*1990*/  UIMAD.WIDE.U32 UR4, UR4, -0x6db6db6d, URZ ;  /* 0x92492493040478a5 */ /* 0x000fc8000f8e003f */
[----:B------:R-:W-:-:S04]  /*19a0*/  USHF.R.U32.HI UR4, URZ, 0x2, UR5 ;  /* 0x000000023f047899 */ /* 0x000fc80008011605 */
[----:B------:R-:W-:-:S06]  /*19b0*/  UIMAD UR6, UR4, -0xe, UR6 ;  /* 0xfffffff2040678a4 */ /* 0x000fcc000f8e0206 */
[----:B------:R-:W-:-:S04]  /*19c0*/  IMAD.U32 R3, RZ, RZ, UR6 ;  /* 0x00000006ff037e24 */ /* 0x000fc8000f8e00ff */
[----:B------:R-:W-:-:S04]  /*19d0*/  IMAD R0, R3, 0x8, R6 ;  /* 0x0000000803007824 */ /* 0x000fc800078e0206 */
[----:B------:R-:W-:-:S05]  /*19e0*/  VIADD R0, R0, 0x70 ;  /* 0x0000007000007836 */ /* 0x000fca0000000000 */
[----:B------:R-:W-:-:S04]  /*19f0*/  PRMT R0, RZ, 0x654, R0 ;  /* 0x00000654ff007816 */ /* 0x000fc80000000000 */
[----:B------:R2:W-:Y:S01]  /*1a00*/  SYNCS.ARRIVE.TRANS64.RED.A1T0 RZ, [R0+URZ], RZ ;  /* 0x000000ff00ff79a7 */ /* 0x0005e2000810043f */
[----:B------:R-:W-:Y:S05]  /*1a10*/  @P0 BRA `(.L_x_27) ;  /* 0x0000000000040947 */ /* 0x000fea0003800000 */
[----:B------:R-:W-:Y:S01]  /*1a20*/  BPT.TRAP 0x1 ;  /* 0x000000040000795c */ /* 0x000fe20000300000 */
.L_x_27:
[----:B------:R-:W3:Y:S01]  /*1a30*/  LDC R7, c[0x0][0x288] ;  /* 0x0000a200ff077b82 */ /* 0x000ee20000000800 */
[--C-:B--2---:R-:W-:Y:S01]  /*1a40*/  SHF.R.U32.HI R0, RZ, 0x2, R18.reuse ;  /* 0x00000002ff007819 */ /* 0x104fe20000011612 */
[----:B------:R-:W-:Y:S01]  /*1a50*/  IMAD.SHL.U32 R91, R91, 0x80, RZ ;  /* 0x000000805b5b7824 */ /* 0x000fe200078e00ff */
[----:B01----:R-:W-:Y:S01]  /*1a60*/  SHF.R.U32.HI R5, RZ, 0x7, R18 ;  /* 0x00000007ff057819 */ /* 0x003fe20000011612 */
[----:B------:R-:W-:Y:S01]  /*1a70*/  UIADD3 UR39, UR40, UR39, URZ ;  /* 0x0000002728277290 */ /* 0x000fe2000fffe03f */
[----:B------:R-:W-:Y:S01]  /*1a80*/  LOP3.LUT R4, R18, 0x60, RZ, 0xc0, !PT ;  /* 0x0000006012047812 */ /* 0x000fe200078ec0ff */
[----:B------:R-:W-:Y:S01]  /*1a90*/  ULDC UR7, c[0x0][0x284] ;  /* 0x0000a10000077ab9 */ /* 0x000fe20000000800 */
[----:B------:R-:W-:Y:S01]  /*1aa0*/  LOP3.LUT R3, R0, 0x7, RZ, 0xc0, !PT ;  /* 0x0000000700037812 */ /* 0x000fe200078ec0ff */
[----:B------:R-:W-:Y:S01]  /*1ab0*/  UISETP.GT.U32.AND UP0, UPT, UR39, 0xd, UPT ;  /* 0x0000000d2700788c */ /* 0x000fe2000bf04070 */
[----:B------:R-:W-:Y:S01]  /*1ac0*/  LOP3.LUT R0, R5, 0x1, RZ, 0xc0, !PT ;  /* 0x0000000105007812 */ /* 0x000fe200078ec0ff */
[----:B------:R-:W-:Y:S01]  /*1ad0*/  USHF.R.U32.HI UR4, URZ, 0x1, UR39 ;  /* 0x000000013f047899 */ /* 0x000fe20008011627 */
[----:B------:R-:W-:Y:S01]  /*1ae0*/  SHF.R.U32.HI R6, RZ, 0x1, R4 ;  /* 0x00000001ff067819 */ /* 0x000fe20000011604 */
[----:B------:R-:W-:Y:S01]  /*1af0*/  UISETP.LT.U32.AND UP0, UPT, UR40, 0xe, UP0 ;  /* 0x0000000e2800788c */ /* 0x000fe20008701070 */
[----:B------:R-:W-:Y:S01]  /*1b00*/  LOP3.LUT R4, R18, 0x3, RZ, 0xc0, !PT ;  /* 0x0000000312047812 */ /* 0x000fe200078ec0ff */
[----:B------:R-:W-:Y:S01]  /*1b10*/  IMAD.SHL.U32 R8, R0, 0x40, RZ ;  /* 0x0000004000087824 */ /* 0x000fe200078e00ff */
[----:B------:R-:W-:Y:S01]  /*1b20*/  IADD3 R5, RZ, -R6, -R3 ;  /* 0x80000006ff057210 */ /* 0x000fe20007ffe803 */
[----:B------:R-:W-:Y:S01]  /*1b30*/  UISETP.GE.U32.AND UP1, UPT, UR40, 0xe, UPT ;  /* 0x0000000e2800788c */ /* 0x000fe2000bf26070 */
[----:B------:R-:W-:Y:S01]  /*1b40*/  SHF.R.S32.HI R14, RZ, 0x1f, R89 ;  /* 0x0000001fff0e7819 */ /* 0x000fe20000011459 */
[----:B------:R-:W-:Y:S01]  /*1b50*/  ULDC.64 UR8, c[0x0][0x5d0] ;  /* 0x0001740000087ab9 */ /* 0x000fe20000000a00 */
[----:B------:R-:W-:Y:S01]  /*1b60*/  LOP3.LUT R3, R8, 0x40, R3, 0xe2, !PT ;  /* 0x0000004008037812 */ /* 0x000fe200078ee203 */
[----:B------:R-:W-:Y:S01]  /*1b70*/  IMAD.SHL.U32 R8, R18, 0x2, RZ ;  /* 0x0000000212087824 */ /* 0x000fe200078e00ff */
[----:B------:R-:W-:Y:S01]  /*1b80*/  UIMAD.WIDE.U32 UR4, UR4, -0x6db6db6d, URZ ;  /* 0x92492493040478a5 */ /* 0x000fe2000f8e003f */
[----:B------:R-:W-:Y:S01]  /*1b90*/  IMAD R0, R0, -0x40, R5 ;  /* 0xffffffc000007824 */ /* 0x000fe200078e0205 */
[----:B------:R-:W-:Y:S01]  /*1ba0*/  USEL UR6, URZ, 0x1, !UP0 ;  /* 0x000000013f067887 */ /* 0x000fe2000c000000 */
[----:B---3--:R-:W-:Y:S01]  /*1bb0*/  IMAD R12, R4, -0x2, R7 ;  /* 0xfffffffe040c7824 */ /* 0x008fe200078e0207 */
[C---:B------:R-:W-:Y:S01]  /*1bc0*/  ISETP.GE.AND P0, PT, R91.reuse, R7, PT ;  /* 0x000000075b00720c */ /* 0x040fe20003f06270 */
[----:B------:R-:W-:Y:S01]  /*1bd0*/  IMAD.SHL.U32 R7, R90, 0x80, RZ ;  /* 0x000000805a077824 */ /* 0x000fe200078e00ff */
[----:B------:R-:W-:Y:S01]  /*1be0*/  LOP3.LUT R8, R91, 0x6, R8, 0xf8, !PT ;  /* 0x000000065b087812 */ /* 0x000fe200078ef808 */
[----:B------:R-:W-:Y:S01]  /*1bf0*/  IMAD R4, R14, UR8, RZ ;  /* 0x000000080e047c24 */ /* 0x000fe2000f8e02ff */
[----:B------:R-:W-:Y:S01]  /*1c00*/  USHF.R.U32.HI UR4, URZ, 0x2, UR5 ;  /* 0x000000023f047899 */ /* 0x000fe20008011605 */
[----:B------:R-:W-:Y:S01]  /*1c10*/  IMAD.WIDE R10, R90, 0x80, RZ ;  /* 0x000000805a0a7825 */ /* 0x000fe200078e02ff */
[----:B------:R-:W-:Y:S01]  /*1c20*/  ISETP.GE.OR P0, PT, R7, UR7, P0 ;  /* 0x0000000707007c0c */ /* 0x000fe20008706670 */
[----:B------:R-:W-:Y:S01]  /*1c30*/  ULOP3.LUT UR38, UR38, UR6, URZ, 0x3c, !UPT ;  /* 0x0000000626267292 */ /* 0x000fe2000f8e3c3f */
[----:B------:R-:W-:Y:S01]  /*1c40*/  SHF.R.S32.HI R9, RZ, 0x1f, R8 ;  /* 0x0000001fff097819 */ /* 0x000fe20000011408 */
[----:B------:R-:W-:Y:S01]  /*1c50*/  IMAD R13, R89, UR9, R4 ;  /* 0x00000009590d7c24 */ /* 0x000fe2000f8e0204 */
[----:B------:R-:W-:Y:S01]  /*1c60*/  UIMAD UR39, UR4, -0xe, UR39 ;  /* 0xfffffff2042778a4 */ /* 0x000fe2000f8e0227 */
[----:B------:R-:W-:Y:S01]  /*1c70*/  IADD3 R94, -R7, UR7, R0 ;  /* 0x00000007075e7c10 */ /* 0x000fe2000fffe100 */
[----:B------:R-:W-:Y:S01]  /*1c80*/  @UP1 ULOP3.LUT UR38, UR38, 0x1, UR4, 0x78, !UPT ;  /* 0x0000000126261892 */ /* 0x000fe2000f8e7804 */
[----:B------:R-:W-:Y:S01]  /*1c90*/  IMAD.WIDE.U32 R4, R89, UR8, R8 ;  /* 0x0000000859047c25 */ /* 0x000fe2000f8e0008 */
[----:B------:R-:W-:-:S03]  /*1ca0*/  LOP3.LUT R21, R10, R3, R6, 0xfe, !PT ;  /* 0x000000030a157212 */ /* 0x000fc600078efe06 */
[----:B------:R-:W-:Y:S02]  /*1cb0*/  IMAD.IADD R5, R5, 0x1, R13 ;  /* 0x0000000105057824 */ /* 0x000fe400078e020d */
[----:B------:R-:W-:Y:S02]  /*1cc0*/  IMAD.IADD R3, R12, 0x1, -R91 ;  /* 0x000000010c037824 */ /* 0x000fe400078e0a5b */
[----:B------:R-:W-:Y:S01]  /*1cd0*/  IMAD.MOV.U32 R0, RZ, RZ, -0x1 ;  /* 0xffffffffff007424 */ /* 0x000fe200078e00ff */
[----:B------:R-:W-:Y:S06]  /*1ce0*/  @P0 BRA `(.L_x_29) ;  /* 0x0000003000a00947 */ /* 0x000fec0003800000 */
[----:B------:R-:W0:Y:S01]  /*1cf0*/  LDC.64 R12, c[0x0][0x5c8] ;  /* 0x00017200ff0c7b82 */ /* 0x000e220000000a00 */
[----:B------:R-:W-:Y:S01]  /*1d00*/  ULDC.64 UR4, c[0x0][0x5c0] ;  /* 0x0001700000047ab9 */ /* 0x000fe20000000a00 */
[----:B------:R-:W-:Y:S01]  /*1d10*/  BSSY B0, `(.L_x_29) ;  /* 0x0000325000007945 */ /* 0x000fe20003800000 */
[-C--:B0-----:R-:W-:Y:S02]  /*1d20*/  IMAD R6, R11, R12.reuse, RZ ;  /* 0x0000000c0b067224 */ /* 0x081fe400078e02ff */
[----:B------:R-:W-:-:S04]  /*1d30*/  IMAD.WIDE.U32 R4, R21, R12, R4 ;  /* 0x0000000c15047225 */ /* 0x000fc800078e0004 */
[----:B------:R-:W-:Y:S01]  /*1d40*/  IMAD R7, R21, R13, R6 ;  /* 0x0000000d15077224 */ /* 0x000fe200078e0206 */
[----:B------:R-:W-:-:S03]  /*1d50*/  IADD3 R4, P0, R4, UR4, RZ ;  /* 0x0000000404047c10 */ /* 0x000fc6000ff1e0ff */
[----:B------:R-:W-:Y:S01]  /*1d60*/  IMAD.IADD R7, R5, 0x1, R7 ;  /* 0x0000000105077824 */ /* 0x000fe200078e0207 */
[----:B------:R-:W-:-:S04]  /*1d70*/  LEA R6, P1, R12, R4, 0x3 ;  /* 0x000000040c067211 */ /* 0x000fc800078218ff */
[----:B------:R-:W-:Y:S02]  /*1d80*/  IADD3.X R5, R7, UR5, RZ, P0, !PT ;  /* 0x0000000507057c10 */ /* 0x000fe400087fe4ff */
[----:B-----5:R-:W-:Y:S02]  /*1d90*/  ISETP.NE.AND P0, PT, R23, RZ, PT ;  /* 0x000000ff1700720c */ /* 0x020fe40003f05270 */
[----:B------:R-:W-:-:S11]  /*1da0*/  LEA.HI.X R7, R12, R5, R13, 0x3, P1 ;  /* 0x000000050c077211 */ /* 0x000fd600008f1c0d */
[----:B------:R-:W-:Y:S05]  /*1db0*/  @!P0 BRA `(.L_x_30) ;  /* 0x0000002400608947 */ /* 0x000fea0003800000 */
[----:B------:R-:W0:Y:S01]  /*1dc0*/  LDC.64 R90, c[0x0][0x5b0] ;  /* 0x00016c00ff5a7b82 */ /* 0x000e220000000a00 */
[----:B------:R-:W-:Y:S01]  /*1dd0*/  ULDC.64 UR4, c[0x0][0x5b8] ;  /* 0x00016e0000047ab9 */ /* 0x000fe20000000a00 */
[----:B------:R-:W-:Y:S01]  /*1de0*/  ISETP.GE.AND P1, PT, R94, 0x1, PT ;  /* 0x000000015e00780c */ /* 0x000fe20003f26270 */
[----:B------:R-:W-:Y:S01]  /*1df0*/  IMAD R10, R14, UR4, RZ ;  /* 0x000000040e0a7c24 */ /* 0x000fe2000f8e02ff */
[----:B------:R-:W-:Y:S01]  /*1e00*/  BSSY B1, `(.L_x_31) ;  /* 0x000000e000017945 */ /* 0x000fe20003800000 */
[----:B------:R-:W-:Y:S01]  /*1e10*/  IMAD.WIDE.U32 R14, R89, UR4, R8 ;  /* 0x00000004590e7c25 */ /* 0x000fe2000f8e0008 */
[----:B------:R-:W-:Y:S02]  /*1e20*/  ISETP.LT.OR P5, PT, R3, 0x1, !P1 ;  /* 0x000000010300780c */ /* 0x000fe40004fa1670 */
[----:B------:R-:W1:Y:S01]  /*1e30*/  LDC.64 R92, c[0x0][0x5a8] ;  /* 0x00016a00ff5c7b82 */ /* 0x000e620000000a00 */
[----:B------:R-:W-:Y:S02]  /*1e40*/  IMAD R13, R89, UR5, R10 ;  /* 0x00000005590d7c24 */ /* 0x000fe4000f8e020a */
[----:B------:R-:W-:-:S02]  /*1e50*/  IMAD.MOV.U32 R12, RZ, RZ, R14 ;  /* 0x000000ffff0c7224 */ /* 0x000fc400078e000e */
[----:B------:R-:W-:Y:S02]  /*1e60*/  IMAD.IADD R13, R15, 0x1, R13 ;  /* 0x000000010f0d7824 */ /* 0x000fe400078e020d */
[-C--:B0-----:R-:W-:Y:S02]  /*1e70*/  IMAD R10, R11, R90.reuse, RZ ;  /* 0x0000005a0b0a7224 */ /* 0x081fe400078e02ff */
[----:B------:R-:W-:-:S04]  /*1e80*/  IMAD.WIDE.U32 R8, R21, R90, R12 ;  /* 0x0000005a15087225 */ /* 0x000fc800078e000c */
[----:B------:R-:W-:Y:S01]  /*1e90*/  IMAD R89, R21, R91, R10 ;  /* 0x0000005b15597224 */ /* 0x000fe200078e020a */
[----:B-1----:R-:W-:-:S04]  /*1ea0*/  IADD3 R8, P0, R8, R92, RZ ;  /* 0x0000005c08087210 */ /* 0x002fc80007f1e0ff */
[----:B------:R-:W-:Y:S01]  /*1eb0*/  IADD3.X R9, R93, R9, R89, P0, !PT ;  /* 0x000000095d097210 */ /* 0x000fe200007fe459 */
[----:B------:R-:W-:Y:S08]  /*1ec0*/  @P5 BRA `(.L_x_32) ;  /* 0x0000000000045947 */ /* 0x000ff00003800000 */
[----:B------:R0:W5:Y:S02]  /*1ed0*/  LDG.E.U8 R88, desc[UR36][R8.64] ;  /* 0x0000002408587981 */ /* 0x000164000c1e1100 */
.L_x_32:
[----:B------:R-:W-:Y:S05]  /*1ee0*/  BSYNC B1 ;  /* 0x0000000000017941 */ /* 0x000fea0003800000 */
.L_x_31:
[----:B-----5:R-:W-:Y:S01]  /*1ef0*/  LOP3.LUT R15, R88, 0xffff, RZ, 0xc0, !PT ;  /* 0x0000ffff580f7812 */ /* 0x020fe200078ec0ff */
[C---:B------:R-:W-:Y:S01]  /*1f00*/  IMAD.SHL.U32 R10, R90.reuse, 0x8, RZ ;  /* 0x000000085a0a7824 */ /* 0x040fe200078e00ff */
[----:B------:R-:W-:Y:S01]  /*1f10*/  SHF.L.U64.HI R11, R90, 0x3, R91 ;  /* 0x000000035a0b7819 */ /* 0x000fe2000001025b */
[----:B------:R-:W-:Y:S01]  /*1f20*/  BSSY B1, `(.L_x_33) ;  /* 0x000000e000017945 */ /* 0x000fe20003800000 */
[----:B------:R-:W-:Y:S02]  /*1f30*/  PRMT R20, R15, 0x8880, RZ ;  /* 0x000088800f147816 */ /* 0x000fe400000000ff */
[----:B------:R-:W-:Y:S01]  /*1f40*/  ISETP.LT.OR P2, PT, R3, 0x2, !P1 ;  /* 0x000000020300780c */ /* 0x000fe20004f41670 */
[----:B------:R-:W-:Y:S01]  /*1f50*/  IMAD.WIDE.U32 R10, R21, R90, R10 ;  /* 0x0000005a150a7225 */ /* 0x000fe200078e000a */
[----:B------:R-:W-:-:S03]  /*1f60*/  ISETP.GE.AND P0, PT, R94, 0x9, PT ;  /* 0x000000095e00780c */ /* 0x000fc60003f06270 */
[----:B------:R-:W-:Y:S01]  /*1f70*/  IMAD R15, R20, R23, RZ ;  /* 0x00000017140f7224 */ /* 0x000fe200078e02ff */
[----:B------:R-:W-:Y:S01]  /*1f80*/  IADD3 R10, P3, P4, R14, R92, R10 ;  /* 0x0000005c0e0a7210 */ /* 0x000fe20007c7e00a */
[----:B------:R-:W-:Y:S02]  /*1f90*/  IMAD.IADD R20, R89, 0x1, R11 ;  /* 0x0000000159147824 */ /* 0x000fe400078e020b */
[----:B------:R-:W-:-:S05]  /*1fa0*/  @!P5 IMAD R21, R24, R22, R15 ;  /* 0x000000161815d224 */ /* 0x000fca00078e020f */
[----:B------:R1:W-:Y:S01]  /*1fb0*/  @!P5 STG.E.U8 desc[UR36][R4.64], R21 ;  /* 0x000000150400d986 */ /* 0x0003e2000c101124 */
[----:B------:R-:W-:Y:S05]  /*1fc0*/  @P2 BRA `(.L_x_34) ;  /* 0x00000000000c2947 */ /* 0x000fea0003800000 */
[----:B------:R-:W2:Y:S02]  /*1fd0*/  LDG.E.U8 R88, desc[UR36][R8.64+0x1] ;  /* 0x0000012408587981 */ /* 0x000ea4000c1e1100 */
[----:B--2---:R-:W-:-:S05]  /*1fe0*/  PRMT R14, R88, 0x8880, RZ ;  /* 0x00008880580e7816 */ /* 0x004fca00000000ff */
[----:B------:R-:W-:-:S07]  /*1ff0*/  IMAD R15, R14, R23, RZ ;  /* 0x000000170e0f7224 */ /* 0x000fce00078e02ff */
.L_x_34:
[----:B------:R-:W-:Y:S05]  /*2000*/  BSYNC B1 ;  /* 0x0000000000017941 */ /* 0x000fea0003800000 */
.L_x_33:
[----:B------:R-:W-:Y:S01]  /*2010*/  ISETP.LT.OR P5, PT, R3, 0x1, !P0 ;  /* 0x000000010300780c */ /* 0x000fe200047a1670 */
[----:B------:R-:W-:Y:S01]  /*2020*/  @!P2 IMAD R25, R25, R22, R15 ;  /* 0x000000161919a224 */ /* 0x000fe200078e020f */
[----:B------:R-:W-:Y:S01]  /*2030*/  BSSY B1, `(.L_x_35) ;  /* 0x000000a000017945 */ /* 0x000fe20003800000 */
[----:B------:R-:W-:Y:S02]  /*2040*/  IADD3.X R11, R13, R93, R20, P3, P4 ;  /* 0x0000005d0d0b7210 */ /* 0x000fe40001fe8414 */
[C---:B------:R-:W-:Y:S01]  /*2050*/  ISETP.LT.OR P3, PT, R3.reuse, 0x2, !P0 ;  /* 0x000000020300780c */ /* 0x040fe20004761670 */
[----:B------:R2:W-:Y:S01]  /*2060*/  @!P2 STG.E.U8 desc[UR36][R4.64+0x1], R25 ;  /* 0x000001190400a986 */ /* 0x0005e2000c101124 */
[C---:B------:R-:W-:Y:S02]  /*2070*/  ISETP.LT.OR P4, PT, R3.reuse, 0x9, !P1 ;  /* 0x000000090300780c */ /* 0x040fe40004f81670 */
[----:B------:R-:W-:-:S04]  /*2080*/  ISETP.LT.OR P2, PT, R3, 0xa, !P1 ;  /* 0x0000000a0300780c */ /* 0x000fc80004f41670 */
[----:B------:R-:W-:Y:S09]  /*2090*/  @P5 BRA `(.L_x_36) ;  /* 0x00000000000c5947 */ /* 0x000ff20003800000 */
[----:B------:R-:W3:Y:S02]  /*20a0*/  LDG.E.U8 R88, desc[UR36][R10.64] ;  /* 0x000000240a587981 */ /* 0x000ee4000c1e1100 */
[----:B---3--:R-:W-:-:S05]  /*20b0*/  PRMT R12, R88, 0x8880, RZ ;  /* 0x00008880580c7816 */ /* 0x008fca00000000ff */
[----:B------:R-:W-:-:S07]  /*20c0*/  IMAD R15, R12, R23, RZ ;  /* 0x000000170c0f7224 */ /* 0x000fce00078e02ff */
.L_x_36:
[----:B------:R-:W-:Y:S05]  /*20d0*/  BSYNC B1 ;  /* 0x0000000000017941 */ /* 0x000fea0003800000 */
.L_x_35:
[----:B------:R-:W-:Y:S01]  /*20e0*/  @!P5 IMAD R13, R26, R22, R15 ;  /* 0x000000161a0dd224 */ /* 0x000fe200078e020f */
[----:B------:R-:W-:Y:S04]  /*20f0*/  BSSY B1, `(.L_x_37) ;  /* 0x0000006000017945 */ /* 0x000fe80003800000 */
[----:B------:R3:W-:Y:S01]  /*2100*/  @!P5 STG.E.U8 desc[UR36][R6.64], R13 ;  /* 0x0000000d0600d986 */ /* 0x0007e2000c101124 */
[----:B------:R-:W-:Y:S05]  /*2110*/  @P3 BRA `(.L_x_38) ;  /* 0x00000000000c3947 */ /* 0x000fea0003800000 */
[----:B------:R-:W4:Y:S02]  /*2120*/  LDG.E.U8 R88, desc[UR36][R10.64+0x1] ;  /* 0x000001240a587981 */ /* 0x000f24000c1e1100 */
[----:B----4-:R-:W-:-:S05]  /*2130*/  PRMT R12, R88, 0x8880, RZ ;  /* 0x00008880580c7816 */ /* 0x010fca00000000ff */
[----:B------:R-:W-:-:S07]  /*2140*/  IMAD R15, R12, R23, RZ ;  /* 0x000000170c0f7224 */ /* 0x000fce00078e02ff */
.L_x_38:
[----:B------:R-:W-:Y:S05]  /*2150*/  BSYNC B1 ;  /* 0x0000000000017941 */ /* 0x000fea0003800000 */
.L_x_37:
[----:B------:R-:W-:Y:S01]  /*2160*/  @!P3 IMAD R27, R27, R22, R15 ;  /* 0x000000161b1bb224 */ /* 0x000fe200078e020f */
[----:B------:R-:W-:Y:S04]  /*2170*/  BSSY B1, `(.L_x_39) ;  /* 0x0000006000017945 */ /* 0x000fe80003800000 */
[----:B------:R4:W-:Y:S01]  /*2180*/  @!P3 STG.E.U8 desc[UR36][R6.64+0x1], R27 ;  /* 0x0000011b0600b986 */ /* 0x0009e2000c101124 */
[----:B------:R-:W-:Y:S05]  /*2190*/  @P4 BRA `(.L_x_40) ;  /* 0x00000000000c4947 */ /* 0x000fea0003800000 */
[----:B------:R-:W5:Y:S02]  /*21a0*/  LDG.E.U8 R88, desc[UR36][R8.64+0x8] ;  /* 0x0000082408587981 */ /* 0x000f64000c1e1100 */
[----:B-----5:R-:W-:-:S05]  /*21b0*/  PRMT R12, R88, 0x8880, RZ ;  /* 0x00008880580c7816 */ /* 0x020fca00000000ff */
[----:B------:R-:W-:-:S07]  /*21c0*/  IMAD R15, R12, R23, RZ ;  /* 0x000000170c0f7224 */ /* 0x000fce00078e02ff */
.L_x_40:
[----:B------:R-:W-:Y:S05]  /*21d0*/  BSYNC B1 ;  /* 0x0000000000017941 */ /* 0x000fea0003800000 */
.L_x_39:
[----:B---3--:R-:W-:Y:S01]  /*21e0*/  @!P4 IMAD R13, R28, R22, R15 ;  /* 0x000000161c0dc224 */ /* 0x008fe200078e020f */
[----:B------:R-:W-:Y:S04]  /*21f0*/  BSSY B1, `(.L_x_41) ;  /* 0x0000006000017945 */ /* 0x000fe80003800000 */
[----:B------:R3:W-:Y:S01]  /*2200*/  @!P4 STG.E.U8 desc[UR36][R4.64+0x8], R13 ;  /* 0x0000080d0400c986 */ /* 0x0007e2000c101124 */
[----:B------:R-:W-:Y:S05]  /*2210*/  @P2 BRA `(.L_x_42) ;  /* 0x00000000000c2947 */ /* 0x000fea0003800000 */
[----:B------:R-:W5:Y:S02]  /*2220*/  LDG.E.U8 R88, desc[UR36][R8.64+0x9] ;  /* 0x0000092408587981 */ /* 0x000f64000c1e1100 */
[----:B-----5:R-:W-:-:S05]  /*2230*/  PRMT R12, R88, 0x8880, RZ ;  /* 0x00008880580c7816 */ /* 0x020fca00000000ff */
[----:B------:R-:W-:-:S07]  /*2240*/  IMAD R15, R12, R23, RZ ;  /* 0x000000170c0f7224 */ /* 0x000fce00078e02ff */
.L_x_42:
[----:B------:R-:W-:Y:S05]  /*2250*/  BSYNC B1 ;  /* 0x0000000000017941 */ /* 0x000fea0003800000 */
.L_x_41:
[----:B------:R-:W-:Y:S01]  /*2260*/  ISETP.LT.OR P4, PT, R3, 0x9, !P0 ;  /* 0x000000090300780c */ /* 0x000fe20004781670 */
[----:B------:R-:W-:Y:S01]  /*2270*/  @!P2 IMAD R29, R29, R22, R15 ;  /* 0x000000161d1da224 */ /* 0x000fe200078e020f */
[----:B------:R-:W-:Y:S01]  /*2280*/  BSSY B1, `(.L_x_43) ;  /* 0x0000009000017945 */ /* 0x000fe20003800000 */
[C---:B------:R-:W-:Y:S02]  /*2290*/  ISETP.LT.OR P3, PT, R3.reuse, 0xa, !P0 ;  /* 0x0000000a0300780c */ /* 0x040fe40004761670 */
[C---:B------:R-:W-:Y:S01]  /*22a0*/  ISETP.LT.OR P5, PT, R3.reuse, 0x11, !P1 ;  /* 0x000000110300780c */ /* 0x040fe20004fa1670 */
[----:B------:R0:W-:Y:S01]  /*22b0*/  @!P2 STG.E.U8 desc[UR36][R4.64+0x9], R29 ;  /* 0x0000091d0400a986 */ /* 0x0001e2000c101124 */
[----:B------:R-:W-:-:S06]  /*22c0*/  ISETP.LT.OR P2, PT, R3, 0x12, !P1 ;  /* 0x000000120300780c */ /* 0x000fcc0004f41670 */
[----:B------:R-:W-:Y:S07]  /*22d0*/  @P4 BRA `(.L_x_44) ;  /* 0x00000000000c4947 */ /* 0x000fee0003800000 */
[----:B------:R-:W5:Y:S02]  /*22e0*/  LDG.E.U8 R88, desc[UR36][R10.64+0x8] ;  /* 0x000008240a587981 */ /* 0x000f64000c1e1100 */
[----:B-----5:R-:W-:-:S05]  /*22f0*/  PRMT R12, R88, 0x8880, RZ ;  /* 0x00008880580c7816 */ /* 0x020fca00000000ff */
[----:B------:R-:W-:-:S07]  /*2300*/  IMAD R15, R12, R23, RZ ;  /* 0x000000170c0f7224 */ /* 0x000fce00078e02ff */
.L_x_44:
[----:B------:R-:W-:Y:S05]  /*2310*/  BSYNC B1 ;  /* 0x0000000000017941 */ /* 0x000fea0003800000 */
.L_x_43:
[----:B---3--:R-:W-:Y:S01]  /*2320*/  @!P4 IMAD R13, R30, R22, R15 ;  /* 0x000000161e0dc224 */ /* 0x008fe200078e020f */
[----:B------:R-:W-:Y:S04]  /*2330*/  BSSY B1, `(.L_x_45) ;  /* 0x0000006000017945 */ /* 0x000fe80003800000 */
[----:B------:R3:W-:Y:S01]  /*2340*/  @!P4 STG.E.U8 desc[UR36][R6.64+0x8], R13 ;  /* 0x0000080d0600c986 */ /* 0x0007e2000c101124 */
[----:B------:R-:W-:Y:S05]  /*2350*/  @P3 BRA `(.L_x_46) ;  /* 0x00000000000c3947 */ /* 0x000fea0003800000 */
[----:B------:R-:W5:Y:S02]  /*2360*/  LDG.E.U8 R88, desc[UR36][R10.64+0x9] ;  /* 0x000009240a587981 */ /* 0x000f64000c1e1100 */
[----:B-----5:R-:W-:-:S05]  /*2370*/  PRMT R12, R88, 0x8880, RZ ;  /* 0x00008880580c7816 */ /* 0x020fca00000000ff */
[----:B------:R-:W-:-:S07]  /*2380*/  IMAD R15, R12, R23, RZ ;  /* 0x000000170c0f7224 */ /* 0x000fce00078e02ff */
.L_x_46:
[----:B------:R-:W-:Y:S05]  /*2390*/  BSYNC B1 ;  /* 0x0000000000017941 */ /* 0x000fea0003800000 */
.L_x_45:
[----:B------:R-:W-:Y:S01]  /*23a0*/  @!P3 IMAD R31, R31, R22, R15 ;  /* 0x000000161f1fb224 */ /* 0x000fe200078e020f */
[----:B------:R-:W-:Y:S04]  /*23b0*/  BSSY B1, `(.L_x_47) ;  /* 0x0000006000017945 */ /* 0x000fe80003800000 */
[----:B------:R0:W-:Y:S01]  /*23c0*/  @!P3 STG.E.U8 desc[UR36][R6.64+0x9], R31 ;  /* 0x0000091f0600b986 */ /* 0x0001e2000c101124 */
[----:B------:R-:W-:Y:S05]  /*23d0*/  @P5 BRA `(.L_x_48) ;  /* 0x00000000000c5947 */ /* 0x000fea0003800000 */
[----:B------:R-:W5:Y:S02]  /*23e0*/  LDG.E.U8 R88, desc[UR36][R8.64+0x10] ;  /* 0x0000102408587981 */ /* 0x000f64000c1e1100 */
[----:B-----5:R-:W-:-:S05]  /*23f0*/  PRMT R12, R88, 0x8880, RZ ;  /* 0x00008880580c7816 */ /* 0x020fca00000000ff */
[----:B------:R-:W-:-:S07]  /*2400*/  IMAD R15, R12, R23, RZ ;  /* 0x000000170c0f7224 */ /* 0x000fce00078e02ff */
.L_x_48:
[----:B------:R-:W-:Y:S05]  /*2410*/  BSYNC B1 ;  /* 0x0000000000017941 */ /* 0x000fea0003800000 */
.L_x_47:
[----:B---3--:R-:W-:Y:S01]  /*2420*/  @!P5 IMAD R13, R32, R22, R15 ;  /* 0x00000016200dd224 */ /* 0x008fe200078e020f */
[----:B------:R-:W-:Y:S04]  /*2430*/  BSSY B1, `(.L_x_49) ;  /* 0x0000006000017945 */ /* 0x000fe80003800000 */
[----:B------:R3:W-:Y:S01]  /*2440*/  @!P5 STG.E.U8 desc[UR36][R4.64+0x10], R13 ;  /* 0x0000100d0400d986 */ /* 0x0007e2000c101124 */
[----:B------:R-:W-:Y:S05]  /*2450*/  @P2 BRA `(.L_x_50) ;  /* 0x00000000000c2947 */ /* 0x000fea0003800000 */
[----:B------:R-:W5:Y:S02]  /*2460*/  LDG.E.U8 R88, desc[UR36][R8.64+0x11] ;  /* 0x0000112408587981 */ /* 0x000f64000c1e1100 */
[----:B-----5:R-:W-:-:S05]  /*2470*/  PRMT R12, R88, 0x8880, RZ ;  /* 0x00008880580c7816 */ /* 0x020fca00000000ff */
[----:B------:R-:W-:-:S07]  /*2480*/  IMAD R15, R12, R23, RZ ;  /* 0x000000170c0f7224 */ /* 0x000fce00078e02ff */
.L_x_50:
[----:B------:R-:W-:Y:S05]  /*2490*/  BSYNC B1 ;  /* 0x0000000000017941 */ /* 0x000fea0003800000 */
.L_x_49:
        /* <DEDUP_REMOVED lines=11> */
.L_x_52:
[----:B------:R-:W-:Y:S05]  /*2550*/  BSYNC B1 ;  /* 0x0000000000017941 */ /* 0x000fea0003800000 */
.L_x_51:
[----:B---3--:R-:W-:Y:S01]  /*2560*/  @!P4 IMAD R13, R34, R22, R15 ;  /* 0x00000016220dc224 */ /* 0x008fe200078e020f */
[----:B------:R-:W-:Y:S04]  /*2570*/  BSSY B1, `(.L_x_53) ;  /* 0x0000006000017945 */ /* 0x000fe80003800000 */
[----:B------:R3:W-:Y:S01]  /*2580*/  @!P4 STG.E.U8 desc[UR36][R6.64+0x10], R13 ;  /* 0x0000100d0600c986 */ /* 0x0007e2000c101124 */
[----:B------:R-:W-:Y:S05]  /*2590*/  @P3 BRA `(.L_x_54) ;  /* 0x00000000000c3947 */ /* 0x000fea0003800000 */
[----:B------:R-:W5:Y:S02]  /*25a0*/  LDG.E.U8 R88, desc[UR36][R10.64+0x11] ;  /* 0x000011240a587981 */ /* 0x000f64000c1e1100 */
[----:B-----5:R-:W-:-:S05]  /*25b0*/  PRMT R12, R88, 0x8880, RZ ;  /* 0x00008880580c7816 */ /* 0x020fca00000000ff */
[----:B------:R-:W-:-:S07]  /*25c0*/  IMAD R15, R12, R23, RZ ;  /* 0x000000170c0f7224 */ /* 0x000fce00078e02ff */
.L_x_54:
[----:B------:R-:W-:Y:S05]  /*25d0*/  BSYNC B1 ;  /* 0x0000000000017941 */ /* 0x000fea0003800000 */
.L_x_53:
[----:B------:R-:W-:Y:S01]  /*25e0*/  @!P3 IMAD R35, R35, R22, R15 ;  /* 0x000000162323b224 */ /* 0x000fe200078e020f */
[----:B------:R-:W-:Y:S04]  /*25f0*/  BSSY B1, `(.L_x_55) ;  /* 0x0000006000017945 */ /* 0x000fe80003800000 */
[----:B------:R0:W-:Y:S01]  /*2600*/  @!P3 STG.E.U8 desc[UR36][R6.64+0x11], R35 ;  /* 0x000011230600b986 */ /* 0x0001e2000c101124 */
[----:B------:R-:W-:Y:S05]  /*2610*/  @P5 BRA `(.L_x_56) ;  /* 0x00000000000c5947 */ /* 0x000fea0003800000 */
[----:B------:R-:W5:Y:S02]  /*2620*/  LDG.E.U8 R88, desc[UR36][R8.64+0x18] ;  /* 0x0000182408587981 */ /* 0x000f64000c1e1100 */
[----:B-----5:R-:W-:-:S05]  /*2630*/  PRMT R12, R88, 0x8880, RZ ;  /* 0x00008880580c7816 */ /* 0x020fca00000000ff */
[----:B------:R-:W-:-:S07]  /*2640*/  IMAD R15, R12, R23, RZ ;  /* 0x000000170c0f7224 */ /* 0x000fce00078e02ff */
.L_x_56:
[----:B------:R-:W-:Y:S05]  /*2650*/  BSYNC B1 ;  /* 0x0000000000017941 */ /* 0x000fea0003800000 */
.L_x_55:
[----:B---3--:R-:W-:Y:S01]  /*2660*/  @!P5 IMAD R13, R36, R22, R15 ;  /* 0x00000016240dd224 */ /* 0x008fe200078e020f */
[----:B------:R-:W-:Y:S04]  /*2670*/  BSSY B1, `(.L_x_57) ;  /* 0x0000006000017945 */ /* 0x000fe80003800000 */
[----:B------:R3:W-:Y:S01]  /*2680*/  @!P5 STG.E.U8 desc[UR36][R4.64+0x18], R13 ;  /* 0x0000180d0400d986 */ /* 0x0007e2000c101124 */
[----:B------:R-:W-:Y:S05]  /*2690*/  @P2 BRA `(.L_x_58) ;  /* 0x00000000000c2947 */ /* 0x000fea0003800000 */
[----:B------:R-:W5:Y:S02]  /*26a0*/  LDG.E.U8 R88, desc[UR36][R8.64+0x19] ;  /* 0x0000192408587981 */ /* 0x000f64000c1e1100 */
[----:B-----5:R-:W-:-:S05]  /*26b0*/  PRMT R12, R88, 0x8880, RZ ;  /* 0x00008880580c7816 */ /* 0x020fca00000000ff */
[----:B------:R-:W-:-:S07]  /*26c0*/  IMAD R15, R12, R23, RZ ;  /* 0x000000170c0f7224 */ /* 0x000fce00078e02ff */
.L_x_58:
[----:B------:R-:W-:Y:S05]  /*26d0*/  BSYNC B1 ;  /* 0x0000000000017941 */ /* 0x000fea0003800000 */
.L_x_57:
        /* <DEDUP_REMOVED lines=11> */
.L_x_60:
[----:B------:R-:W-:Y:S05]  /*2790*/  BSYNC B1 ;  /* 0x0000000000017941 */ /* 0x000fea0003800000 */
.L_x_59:
[----:B---3--:R-:W-:Y:S01]  /*27a0*/  @!P4 IMAD R13, R38, R22, R15 ;  /* 0x00000016260dc224 */ /* 0x008fe200078e020f */
[----:B------:R-:W-:Y:S04]  /*27b0*/  BSSY B1, `(.L_x_61) ;  /* 0x0000006000017945 */ /* 0x000fe80003800000 */
[----:B------:R3:W-:Y:S01]  /*27c0*/  @!P4 STG.E.U8 desc[UR36][R6.64+0x18], R13 ;  /* 0x0000180d0600c986 */ /* 0x0007e2000c101124 */
[----:B------:R-:W-:Y:S05]  /*27d0*/  @P3 BRA `(.L_x_62) ;  /* 0x00000000000c3947 */ /* 0x000fea0003800000 */
[----:B------:R-:W5:Y:S02]  /*27e0*/  LDG.E.U8 R88, desc[UR36][R10.64+0x19] ;  /* 0x000019240a587981 */ /* 0x000f64000c1e1100 */
[----:B-----5:R-:W-:-:S05]  /*27f0*/  PRMT R12, R88, 0x8880, RZ ;  /* 0x00008880580c7816 */ /* 0x020fca00000000ff */
[----:B------:R-:W-:-:S07]  /*2800*/  IMAD R15, R12, R23, RZ ;  /* 0x000000170c0f7224 */ /* 0x000fce00078e02ff */
.L_x_62:
[----:B------:R-:W-:Y:S05]  /*2810*/  BSYNC B1 ;  /* 0x0000000000017941 */ /* 0x000fea0003800000 */
.L_x_61:
[----:B------:R-:W-:Y:S01]  /*2820*/  @!P3 IMAD R39, R39, R22, R15 ;  /* 0x000000162727b224 */ /* 0x000fe200078e020f */
[----:B------:R-:W-:Y:S04]  /*2830*/  BSSY B1, `(.L_x_63) ;  /* 0x0000006000017945 */ /* 0x000fe80003800000 */
[----:B------:R0:W-:Y:S01]  /*2840*/  @!P3 STG.E.U8 desc[UR36][R6.64+0x19], R39 ;  /* 0x000019270600b986 */ /* 0x0001e2000c101124 */
[----:B------:R-:W-:Y:S05]  /*2850*/  @P5 BRA `(.L_x_64) ;  /* 0x00000000000c5947 */ /* 0x000fea0003800000 */
[----:B------:R-:W5:Y:S02]  /*2860*/  LDG.E.U8 R88, desc[UR36][R8.64+0x20] ;  /* 0x0000202408587981 */ /* 0x000f64000c1e1100 */
[----:B-----5:R-:W-:-:S05]  /*2870*/  PRMT R12, R88, 0x8880, RZ ;  /* 0x00008880580c7816 */ /* 0x020fca00000000ff */
[----:B------:R-:W-:-:S07]  /*2880*/  IMAD R15, R12, R23, RZ ;  /* 0x000000170c0f7224 */ /* 0x000fce00078e02ff */
.L_x_64:
[----:B------:R-:W-:Y:S05]  /*2890*/  BSYNC B1 ;  /* 0x0000000000017941 */ /* 0x000fea0003800000 */
.L_x_63:
[----:B---3--:R-:W-:Y:S01]  /*28a0*/  @!P5 IMAD R13, R40, R22, R15 ;  /* 0x00000016280dd224 */ /* 0x008fe200078e020f */
[----:B------:R-:W-:Y:S04]  /*28b0*/  BSSY B1, `(.L_x_65) ;  /* 0x0000006000017945 */ /* 0x000fe80003800000 */
[----:B------:R3:W-:Y:S01]  /*28c0*/  @!P5 STG.E.U8 desc[UR36][R4.64+0x20], R13 ;  /* 0x0000200d0400d986 */ /* 0x0007e2000c101124 */
[----:B------:R-:W-:Y:S05]  /*28d0*/  @P2 BRA `(.L_x_66) ;  /* 0x00000000000c2947 */ /* 0x000fea0003800000 */
[----:B------:R-:W5:Y:S02]  /*28e0*/  LDG.E.U8 R88, desc[UR36][R8.64+0x21] ;  /* 0x0000212408587981 */ /* 0x000f64000c1e1100 */
[----:B-----5:R-:W-:-:S05]  /*28f0*/  PRMT R12, R88, 0x8880, RZ ;  /* 0x00008880580c7816 */ /* 0x020fca00000000ff */
[----:B------:R-:W-:-:S07]  /*2900*/  IMAD R15, R12, R23, RZ ;  /* 0x000000170c0f7224 */ /* 0x000fce00078e02ff */
.L_x_66:
[----:B------:R-:W-:Y:S05]  /*2910*/  BSYNC B1 ;  /* 0x0000000000017941 */ /* 0x000fea0003800000 */
.L_x_65:
        /* <DEDUP_REMOVED lines=11> */
.L_x_68:
[----:B------:R-:W-:Y:S05]  /*29d0*/  BSYNC B1 ;  /* 0x0000000000017941 */ /* 0x000fea0003800000 */
.L_x_67:
[----:B---3--:R-:W-:Y:S01]  /*29e0*/  @!P4 IMAD R13, R42, R22, R15 ;  /* 0x000000162a0dc224 */ /* 0x008fe200078e020f */
[----:B------:R-:W-:Y:S04]  /*29f0*/  BSSY B1, `(.L_x_69) ;  /* 0x0000006000017945 */ /* 0x000fe80003800000 */
[----:B------:R3:W-:Y:S01]  /*2a00*/  @!P4 STG.E.U8 desc[UR36][R6.64+0x20], R13 ;  /* 0x0000200d0600c986 */ /* 0x0007e2000c101124 */
[----:B------:R-:W-:Y:S05]  /*2a10*/  @P3 BRA `(.L_x_70) ;  /* 0x00000000000c3947 */ /* 0x000fea0003800000 */
[----:B------:R-:W5:Y:S02]  /*2a20*/  LDG.E.U8 R88, desc[UR36][R10.64+0x21] ;  /* 0x000021240a587981 */ /* 0x000f64000c1e1100 */
[----:B-----5:R-:W-:-:S05]  /*2a30*/  PRMT R12, R88, 0x8880, RZ ;  /* 0x00008880580c7816 */ /* 0x020fca00000000ff */
[----:B------:R-:W-:-:S07]  /*2a40*/  IMAD R15, R12, R23, RZ ;  /* 0x000000170c0f7224 */ /* 0x000fce00078e02ff */
.L_x_70:
[----:B------:R-:W-:Y:S05]  /*2a50*/  BSYNC B1 ;  /* 0x0000000000017941 */ /* 0x000fea0003800000 */
.L_x_69:
[----:B------:R-:W-:Y:S01]  /*2a60*/  @!P3 IMAD R43, R43, R22, R15 ;  /* 0x000000162b2bb224 */ /* 0x000fe200078e020f */
[----:B------:R-:W-:Y:S04]  /*2a70*/  BSSY B1, `(.L_x_71) ;  /* 0x0000006000017945 */ /* 0x000fe80003800000 */
[----:B------:R0:W-:Y:S01]  /*2a80*/  @!P3 STG.E.U8 desc[UR36][R6.64+0x21], R43 ;  /* 0x0000212b0600b986 */ /* 0x0001e2000c101124 */
[----:B------:R-:W-:Y:S05]  /*2a90*/  @P5 BRA `(.L_x_72) ;  /* 0x00000000000c5947 */ /* 0x000fea0003800000 */
[----:B------:R-:W5:Y:S02]  /*2aa0*/  LDG.E.U8 R88, desc[UR36][R8.64+0x28] ;  /* 0x0000282408587981 */ /* 0x000f64000c1e1100 */
[----:B-----5:R-:W-:-:S05]  /*2ab0*/  PRMT R12, R88, 0x8880, RZ ;  /* 0x00008880580c7816 */ /* 0x020fca00000000ff */
[----:B------:R-:W-:-:S07]  /*2ac0*/  IMAD R15, R12, R23, RZ ;  /* 0x000000170c0f7224 */ /* 0x000fce00078e02ff */
.L_x_72:
[----:B------:R-:W-:Y:S05]  /*2ad0*/  BSYNC B1 ;  /* 0x0000000000017941 */ /* 0x000fea0003800000 */
.L_x_71:
[----:B---3--:R-:W-:Y:S01]  /*2ae0*/  @!P5 IMAD R13, R44, R22, R15 ;  /* 0x000000162c0dd224 */ /* 0x008fe200078e020f */
[----:B------:R-:W-:Y:S04]  /*2af0*/  BSSY B1, `(.L_x_73) ;  /* 0x0000006000017945 */ /* 0x000fe80003800000 */
[----:B------:R3:W-:Y:S01]  /*2b00*/  @!P5 STG.E.U8 desc[UR36][R4.64+0x28], R13 ;  /* 0x0000280d0400d986 */ /* 0x0007e2000c101124 */
[----:B------:R-:W-:Y:S05]  /*2b10*/  @P2 BRA `(.L_x_74) ;  /* 0x00000000000c2947 */ /* 0x000fea0003800000 */
[----:B------:R-:W5:Y:S02]  /*2b20*/  LDG.E.U8 R88, desc[UR36][R8.64+0x29] ;  /* 0x0000292408587981 */ /* 0x000f64000c1e1100 */
[----:B-----5:R-:W-:-:S05]  /*2b30*/  PRMT R12, R88, 0x8880, RZ ;  /* 0x00008880580c7816 */ /* 0x020fca00000000ff */
[----:B------:R-:W-:-:S07]  /*2b40*/  IMAD R15, R12, R23, RZ ;  /* 0x000000170c0f7224 */ /* 0x000fce00078e02ff */
.L_x_74:
[----:B------:R-:W-:Y:S05]  /*2b50*/  BSYNC B1 ;  /* 0x0000000000017941 */ /* 0x000fea0003800000 */
.L_x_73:
        /* <DEDUP_REMOVED lines=11> */
.L_x_76:
[----:B------:R-:W-:Y:S05]  /*2c10*/  BSYNC B1 ;  /* 0x0000000000017941 */ /* 0x000fea0003800000 */
.L_x_75:
[----:B---3--:R-:W-:Y:S01]  /*2c20*/  @!P4 IMAD R13, R46, R22, R15 ;  /* 0x000000162e0dc224 */ /* 0x008fe200078e020f */
[----:B------:R-:W-:Y:S04]  /*2c30*/  BSSY B1, `(.L_x_77) ;  /* 0x0000006000017945 */ /* 0x000fe80003800000 */
[----:B------:R3:W-:Y:S01]  /*2c40*/  @!P4 STG.E.U8 desc[UR36][R6.64+0x28], R13 ;  /* 0x0000280d0600c986 */ /* 0x0007e2000c101124 */
[----:B------:R-:W-:Y:S05]  /*2c50*/  @P3 BRA `(.L_x_78) ;  /* 0x00000000000c3947 */ /* 0x000fea0003800000 */
[----:B------:R-:W5:Y:S02]  /*2c60*/  LDG.E.U8 R88, desc[UR36][R10.64+0x29] ;  /* 0x000029240a587981 */ /* 0x000f64000c1e1100 */
[----:B-----5:R-:W-:-:S05]  /*2c70*/  PRMT R12, R88, 0x8880, RZ ;  /* 0x00008880580c7816 */ /* 0x020fca00000000ff */
[----:B------:R-:W-:-:S07]  /*2c80*/  IMAD R15, R12, R23, RZ ;  /* 0x000000170c0f7224 */ /* 0x000fce00078e02ff */
.L_x_78:
[----:B------:R-:W-:Y:S05]  /*2c90*/  BSYNC B1 ;  /* 0x0000000000017941 */ /* 0x000fea0003800000 */
.L_x_77:
[----:B------:R-:W-:Y:S01]  /*2ca0*/  @!P3 IMAD R47, R47, R22, R15 ;  /* 0x000000162f2fb224 */ /* 0x000fe200078e020f */
[----:B------:R-:W-:Y:S04]  /*2cb0*/  BSSY B1, `(.L_x_79) ;  /* 0x0000006000017945 */ /* 0x000fe80003800000 */
[----:B------:R0:W-:Y:S01]  /*2cc0*/  @!P3 STG.E.U8 desc[UR36][R6.64+0x29], R47 ;  /* 0x0000292f0600b986 */ /* 0x0001e2000c101124 */
[----:B------:R-:W-:Y:S05]  /*2cd0*/  @P5 BRA `(.L_x_80) ;  /* 0x00000000000c5947 */ /* 0x000fea0003800000 */
[----:B------:R-:W5:Y:S02]  /*2ce0*/  LDG.E.U8 R88, desc[UR36][R8.64+0x30] ;  /* 0x0000302408587981 */ /* 0x000f64000c1e1100 */
[----:B-----5:R-:W-:-:S05]  /*2cf0*/  PRMT R12, R88, 0x8880, RZ ;  /* 0x00008880580c7816 */ /* 0x020fca00000000ff */
[----:B------:R-:W-:-:S07]  /*2d00*/  IMAD R15, R12, R23, RZ ;  /* 0x000000170c0f7224 */ /* 0x000fce00078e02ff */
.L_x_80:
[----:B------:R-:W-:Y:S05]  /*2d10*/  BSYNC B1 ;  /* 0x0000000000017941 */ /* 0x000fea0003800000 */
.L_x_79:
[----:B---3--:R-:W-:Y:S01]  /*2d20*/  @!P5 IMAD R13, R48, R22, R15 ;  /* 0x00000016300dd224 */ /* 0x008fe200078e020f */
[----:B------:R-:W-:Y:S04]  /*2d30*/  BSSY B1, `(.L_x_81) ;  /* 0x0000006000017945 */ /* 0x000fe80003800000 */
[----:B------:R3:W-:Y:S01]  /*2d40*/  @!P5 STG.E.U8 desc[UR36][R4.64+0x30], R13 ;  /* 0x0000300d0400d986 */ /* 0x0007e2000c101124 */
[----:B------:R-:W-:Y:S05]  /*2d50*/  @P2 BRA `(.L_x_82) ;  /* 0x00000000000c2947 */ /* 0x000fea0003800000 */
[----:B------:R-:W5:Y:S02]  /*2d60*/  LDG.E.U8 R88, desc[UR36][R8.64+0x31] ;  /* 0x0000312408587981 */ /* 0x000f64000c1e1100 */
[----:B-----5:R-:W-:-:S05]  /*2d70*/  PRMT R12, R88, 0x8880, RZ ;  /* 0x00008880580c7816 */ /* 0x020fca00000000ff */
[----:B------:R-:W-:-:S07]  /*2d80*/  IMAD R15, R12, R23, RZ ;  /* 0x000000170c0f7224 */ /* 0x000fce00078e02ff */
.L_x_82:
[----:B------:R-:W-:Y:S05]  /*2d90*/  BSYNC B1 ;  /* 0x0000000000017941 */ /* 0x000fea0003800000 */
.L_x_81:
        /* <DEDUP_REMOVED lines=11> */
.L_x_84:
[----:B------:R-:W-:Y:S05]  /*2e50*/  BSYNC B1 ;  /* 0x0000000000017941 */ /* 0x000fea0003800000 */
.L_x_83:
[----:B---3--:R-:W-:Y:S01]  /*2e60*/  @!P4 IMAD R13, R50, R22, R15 ;  /* 0x00000016320dc224 */ /* 0x008fe200078e020f */
[----:B------:R-:W-:Y:S04]  /*2e70*/  BSSY B1, `(.L_x_85) ;  /* 0x0000006000017945 */ /* 0x000fe80003800000 */
[----:B------:R3:W-:Y:S01]  /*2e80*/  @!P4 STG.E.U8 desc[UR36][R6.64+0x30], R13 ;  /* 0x0000300d0600c986 */ /* 0x0007e2000c101124 */
[----:B------:R-:W-:Y:S05]  /*2e90*/  @P3 BRA `(.L_x_86) ;  /* 0x00000000000c3947 */ /* 0x000fea0003800000 */
[----:B------:R-:W5:Y:S02]  /*2ea0*/  LDG.E.U8 R88, desc[UR36][R10.64+0x31] ;  /* 0x000031240a587981 */ /* 0x000f64000c1e1100 */
[----:B-----5:R-:W-:-:S05]  /*2eb0*/  PRMT R12, R88, 0x8880, RZ ;  /* 0x00008880580c7816 */ /* 0x020fca00000000ff */
[----:B------:R-:W-:-:S07]  /*2ec0*/  IMAD R15, R12, R23, RZ ;  /* 0x000000170c0f7224 */ /* 0x000fce00078e02ff */
.L_x_86:
[----:B------:R-:W-:Y:S05]  /*2ed0*/  BSYNC B1 ;  /* 0x0000000000017941 */ /* 0x000fea0003800000 */
.L_x_85:
[----:B------:R-:W-:Y:S01]  /*2ee0*/  @!P3 IMAD R51, R51, R22, R15 ;  /* 0x000000163333b224 */ /* 0x000fe200078e020f */
[----:B------:R-:W-:Y:S04]  /*2ef0*/  BSSY B1, `(.L_x_87) ;  /* 0x0000006000017945 */ /* 0x000fe80003800000 */
[----:B------:R0:W-:Y:S01]  /*2f00*/  @!P3 STG.E.U8 desc[UR36][R6.64+0x31], R51 ;  /* 0x000031330600b986 */ /* 0x0001e2000c101124 */
[----:B------:R-:W-:Y:S05]  /*2f10*/  @P5 BRA `(.L_x_88) ;  /* 0x00000000000c5947 */ /* 0x000fea0003800000 */
[----:B------:R-:W5:Y:S02]  /*2f20*/  LDG.E.U8 R88, desc[UR36][R8.64+0x38] ;  /* 0x0000382408587981 */ /* 0x000f64000c1e1100 */
[----:B-----5:R-:W-:-:S05]  /*2f30*/  PRMT R12, R88, 0x8880, RZ ;  /* 0x00008880580c7816 */ /* 0x020fca00000000ff */
[----:B------:R-:W-:-:S07]  /*2f40*/  IMAD R15, R12, R23, RZ ;  /* 0x000000170c0f7224 */ /* 0x000fce00078e02ff */
.L_x_88:
[----:B------:R-:W-:Y:S05]  /*2f50*/  BSYNC B1 ;  /* 0x0000000000017941 */ /* 0x000fea0003800000 */
.L_x_87:
[----:B---3--:R-:W-:Y:S01]  /*2f60*/  @!P5 IMAD R13, R52, R22, R15 ;  /* 0x00000016340dd224 */ /* 0x008fe200078e020f */
[----:B------:R-:W-:Y:S04]  /*2f70*/  BSSY B1, `(.L_x_89) ;  /* 0x0000006000017945 */ /* 0x000fe80003800000 */
[----:B------:R3:W-:Y:S01]  /*2f80*/  @!P5 STG.E.U8 desc[UR36][R4.64+0x38], R13 ;  /* 0x0000380d0400d986 */ /* 0x0007e2000c101124 */
[----:B------:R-:W-:Y:S05]  /*2f90*/  @P2 BRA `(.L_x_90) ;  /* 0x00000000000c2947 */ /* 0x000fea0003800000 */
[----:B------:R-:W5:Y:S02]  /*2fa0*/  LDG.E.U8 R88, desc[UR36][R8.64+0x39] ;  /* 0x0000392408587981 */ /* 0x000f64000c1e1100 */
[----:B-----5:R-:W-:-:S05]  /*2fb0*/  PRMT R12, R88, 0x8880, RZ ;  /* 0x00008880580c7816 */ /* 0x020fca00000000ff */
[----:B------:R-:W-:-:S07]  /*2fc0*/  IMAD R15, R12, R23, RZ ;  /* 0x000000170c0f7224 */ /* 0x000fce00078e02ff */
.L_x_90:
[----:B------:R-:W-:Y:S05]  /*2fd0*/  BSYNC B1 ;  /* 0x0000000000017941 */ /* 0x000fea0003800000 */
.L_x_89:
        /* <DEDUP_REMOVED lines=11> */
.L_x_92:
[----:B------:R-:W-:Y:S05]  /*3090*/  BSYNC B1 ;  /* 0x0000000000017941 */ /* 0x000fea0003800000 */
.L_x_91:
[----:B---3--:R-:W-:Y:S01]  /*30a0*/  @!P4 IMAD R13, R54, R22, R15 ;  /* 0x00000016360dc224 */ /* 0x008fe200078e020f */
[----:B------:R-:W-:Y:S04]  /*30b0*/  BSSY B1, `(.L_x_93) ;  /* 0x0000006000017945 */ /* 0x000fe80003800000 */
[----:B------:R3:W-:Y:S01]  /*30c0*/  @!P4 STG.E.U8 desc[UR36][R6.64+0x38], R13 ;  /* 0x0000380d0600c986 */ /* 0x0007e2000c101124 */
[----:B------:R-:W-:Y:S05]  /*30d0*/  @P3 BRA `(.L_x_94) ;  /* 0x00000000000c3947 */ /* 0x000fea0003800000 */
[----:B------:R-:W5:Y:S02]  /*30e0*/  LDG.E.U8 R88, desc[UR36][R10.64+0x39] ;  /* 0x000039240a587981 */ /* 0x000f64000c1e1100 */
[----:B-----5:R-:W-:-:S05]  /*30f0*/  PRMT R12, R88, 0x8880, RZ ;  /* 0x00008880580c7816 */ /* 0x020fca00000000ff */
[----:B------:R-:W-:-:S07]  /*3100*/  IMAD R15, R12, R23, RZ ;  /* 0x000000170c0f7224 */ /* 0x000fce00078e02ff */
.L_x_94:
[----:B------:R-:W-:Y:S05]  /*3110*/  BSYNC B1 ;  /* 0x0000000000017941 */ /* 0x000fea0003800000 */
.L_x_93:
[----:B------:R-:W-:Y:S01]  /*3120*/  @!P3 IMAD R55, R55, R22, R15 ;  /* 0x000000163737b224 */ /* 0x000fe200078e020f */
[----:B------:R-:W-:Y:S04]  /*3130*/  BSSY B1, `(.L_x_95) ;  /* 0x0000006000017945 */ /* 0x000fe80003800000 */
[----:B------:R0:W-:Y:S01]  /*3140*/  @!P3 STG.E.U8 desc[UR36][R6.64+0x39], R55 ;  /* 0x000039370600b986 */ /* 0x0001e2000c101124 */
[----:B------:R-:W-:Y:S05]  /*3150*/  @P5 BRA `(.L_x_96) ;  /* 0x00000000000c5947 */ /* 0x000fea0003800000 */
[----:B------:R-:W5:Y:S02]  /*3160*/  LDG.E.U8 R88, desc[UR36][R8.64+0x40] ;  /* 0x0000402408587981 */ /* 0x000f64000c1e1100 */
[----:B-----5:R-:W-:-:S05]  /*3170*/  PRMT R12, R88, 0x8880, RZ ;  /* 0x00008880580c7816 */ /* 0x020fca00000000ff */
[----:B------:R-:W-:-:S07]  /*3180*/  IMAD R15, R12, R23, RZ ;  /* 0x000000170c0f7224 */ /* 0x000fce00078e02ff */
.L_x_96:
[----:B------:R-:W-:Y:S05]  /*3190*/  BSYNC B1 ;  /* 0x0000000000017941 */ /* 0x000fea0003800000 */
.L_x_95:
[----:B---3--:R-:W-:Y:S01]  /*31a0*/  @!P5 IMAD R13, R56, R22, R15 ;  /* 0x00000016380dd224 */ /* 0x008fe200078e020f */
[----:B------:R-:W-:Y:S04]  /*31b0*/  BSSY B1, `(.L_x_97) ;  /* 0x0000006000017945 */ /* 0x000fe80003800000 */
[----:B------:R3:W-:Y:S01]  /*31c0*/  @!P5 STG.E.U8 desc[UR36][R4.64+0x40], R13 ;  /* 0x0000400d0400d986 */ /* 0x0007e2000c101124 */
[----:B------:R-:W-:Y:S05]  /*31d0*/  @P2 BRA `(.L_x_98) ;  /* 0x00000000000c2947 */ /* 0x000fea0003800000 */
[----:B------:R-:W5:Y:S02]  /*31e0*/  LDG.E.U8 R88, desc[UR36][R8.64+0x41] ;  /* 0x0000412408587981 */ /* 0x000f64000c1e1100 */
[----:B-----5:R-:W-:-:S05]  /*31f0*/  PRMT R12, R88, 0x8880, RZ ;  /* 0x00008880580c7816 */ /* 0x020fca00000000ff */
[----:B------:R-:W-:-:S07]  /*3200*/  IMAD R15, R12, R23, RZ ;  /* 0x000000170c0f7224 */ /* 0x000fce00078e02ff */
.L_x_98:
[----:B------:R-:W-:Y:S05]  /*3210*/  BSYNC B1 ;  /* 0x0000000000017941 */ /* 0x000fea0003800000 */
.L_x_97:
        /* <DEDUP_REMOVED lines=11> */
.L_x_100:
[----:B------:R-:W-:Y:S05]  /*32d0*/  BSYNC B1 ;  /* 0x0000000000017941 */ /* 0x000fea0003800000 */
.L_x_99:
[----:B---3--:R-:W-:Y:S01]  /*32e0*/  @!P4 IMAD R13, R58, R22, R15 ;  /* 0x000000163a0dc224 */ /* 0x008fe200078e020f */
[----:B------:R-:W-:Y:S04]  /*32f0*/  BSSY B1, `(.L_x_101) ;  /* 0x0000006000017945 */ /* 0x000fe80003800000 */
[----:B------:R3:W-:Y:S01]  /*3300*/  @!P4 STG.E.U8 desc[UR36][R6.64+0x40], R13 ;  /* 0x0000400d0600c986 */ /* 0x0007e2000c101124 */
[----:B------:R-:W-:Y:S05]  /*3310*/  @P3 BRA `(.L_x_102) ;  /* 0x00000000000c3947 */ /* 0x000fea0003800000 */
[----:B------:R-:W5:Y:S02]  /*3320*/  LDG.E.U8 R88, desc[UR36][R10.64+0x41] ;  /* 0x000041240a587981 */ /* 0x000f64000c1e1100 */
[----:B-----5:R-:W-:-:S05]  /*3330*/  PRMT R12, R88, 0x8880, RZ ;  /* 0x00008880580c7816 */ /* 0x020fca00000000ff */
[----:B------:R-:W-:-:S07]  /*3340*/  IMAD R15, R12, R23, RZ ;  /* 0x000000170c0f7224 */ /* 0x000fce00078e02ff */
.L_x_102:
[----:B------:R-:W-:Y:S05]  /*3350*/  BSYNC B1 ;  /* 0x0000000000017941 */ /* 0x000fea0003800000 */
.L_x_101:
[----:B------:R-:W-:Y:S01]  /*3360*/  @!P3 IMAD R59, R59, R22, R15 ;  /* 0x000000163b3bb224 */ /* 0x000fe200078e020f */
[----:B------:R-:W-:Y:S04]  /*3370*/  BSSY B1, `(.L_x_103) ;  /* 0x0000006000017945 */ /* 0x000fe80003800000 */
[----:B------:R0:W-:Y:S01]  /*3380*/  @!P3 STG.E.U8 desc[UR36][R6.64+0x41], R59 ;  /* 0x0000413b0600b986 */ /* 0x0001e2000c101124 */
[----:B------:R-:W-:Y:S05]  /*3390*/  @P5 BRA `(.L_x_104) ;  /* 0x00000000000c5947 */ /* 0x000fea0003800000 */
[----:B------:R-:W5:Y:S02]  /*33a0*/  LDG.E.U8 R88, desc[UR36][R8.64+0x48] ;  /* 0x0000482408587981 */ /* 0x000f64000c1e1100 */
[----:B-----5:R-:W-:-:S05]  /*33b0*/  PRMT R12, R88, 0x8880, RZ ;  /* 0x00008880580c7816 */ /* 0x020fca00000000ff */
[----:B------:R-:W-:-:S07]  /*33c0*/  IMAD R15, R12, R23, RZ ;  /* 0x000000170c0f7224 */ /* 0x000fce00078e02ff */
.L_x_104:
[----:B------:R-:W-:Y:S05]  /*33d0*/  BSYNC B1 ;  /* 0x0000000000017941 */ /* 0x000fea0003800000 */
.L_x_103:
[----:B---3--:R-:W-:Y:S01]  /*33e0*/  @!P5 IMAD R13, R60, R22, R15 ;  /* 0x000000163c0dd224 */ /* 0x008fe200078e020f */
[----:B------:R-:W-:Y:S04]  /*33f0*/  BSSY B1, `(.L_x_105) ;  /* 0x0000006000017945 */ /* 0x000fe80003800000 */
[----:B------:R3:W-:Y:S01]  /*3400*/  @!P5 STG.E.U8 desc[UR36][R4.64+0x48], R13 ;  /* 0x0000480d0400d986 */ /* 0x0007e2000c101124 */
[----:B------:R-:W-:Y:S05]  /*3410*/  @P2 BRA `(.L_x_106) ;  /* 0x00000000000c2947 */ /* 0x000fea0003800000 */
[----:B------:R-:W5:Y:S02]  /*3420*/  LDG.E.U8 R88, desc[UR36][R8.64+0x49] ;  /* 0x0000492408587981 */ /* 0x000f64000c1e1100 */
[----:B-----5:R-:W-:-:S05]  /*3430*/  PRMT R12, R88, 0x8880, RZ ;  /* 0x00008880580c7816 */ /* 0x020fca00000000ff */
[----:B------:R-:W-:-:S07]  /*3440*/  IMAD R15, R12, R23, RZ ;  /* 0x000000170c0f7224 */ /* 0x000fce00078e02ff */
.L_x_106:
[----:B------:R-:W-:Y:S05]  /*3450*/  BSYNC B1 ;  /* 0x0000000000017941 */ /* 0x000fea0003800000 */
.L_x_105:
        /* <DEDUP_REMOVED lines=11> */
.L_x_108:
[----:B------:R-:W-:Y:S05]  /*3510*/  BSYNC B1 ;  /* 0x0000000000017941 */ /* 0x000fea0003800000 */
.L_x_107:
[----:B---3--:R-:W-:Y:S01]  /*3520*/  @!P4 IMAD R13, R62, R22, R15 ;  /* 0x000000163e0dc224 */ /* 0x008fe200078e020f */
[----:B------:R-:W-:Y:S04]  /*3530*/  BSSY B1, `(.L_x_109) ;  /* 0x0000006000017945 */ /* 0x000fe80003800000 */
[----:B------:R3:W-:Y:S01]  /*3540*/  @!P4 STG.E.U8 desc[UR36][R6.64+0x48], R13 ;  /* 0x0000480d0600c986 */ /* 0x0007e2000c101124 */
[----:B------:R-:W-:Y:S05]  /*3550*/  @P3 BRA `(.L_x_110) ;  /* 0x00000000000c3947 */ /* 0x000fea0003800000 */
[----:B------:R-:W5:Y:S02]  /*3560*/  LDG.E.U8 R88, desc[UR36][R10.64+0x49] ;  /* 0x000049240a587981 */ /* 0x000f64000c1e1100 */
[----:B-----5:R-:W-:-:S05]  /*3570*/  PRMT R12, R88, 0x8880, RZ ;  /* 0x00008880580c7816 */ /* 0x020fca00000000ff */
[----:B------:R-:W-:-:S07]  /*3580*/  IMAD R15, R12, R23, RZ ;  /* 0x000000170c0f7224 */ /* 0x000fce00078e02ff */
.L_x_110:
[----:B------:R-:W-:Y:S05]  /*3590*/  BSYNC B1 ;  /* 0x0000000000017941 */ /* 0x000fea0003800000 */
.L_x_109:
[----:B------:R-:W-:Y:S01]  /*35a0*/  @!P3 IMAD R63, R63, R22, R15 ;  /* 0x000000163f3fb224 */ /* 0x000fe200078e020f */
[----:B------:R-:W-:Y:S04]  /*35b0*/  BSSY B1, `(.L_x_111) ;  /* 0x0000006000017945 */ /* 0x000fe80003800000 */
[----:B------:R0:W-:Y:S01]  /*35c0*/  @!P3 STG.E.U8 desc[UR36][R6.64+0x49], R63 ;  /* 0x0000493f0600b986 */ /* 0x0001e2000c101124 */
[----:B------:R-:W-:Y:S05]  /*35d0*/  @P5 BRA `(.L_x_112) ;  /* 0x00000000000c5947 */ /* 0x000fea0003800000 */
[----:B------:R-:W5:Y:S02]  /*35e0*/  LDG.E.U8 R88, desc[UR36][R8.64+0x50] ;  /* 0x0000502408587981 */ /* 0x000f64000c1e1100 */
[----:B-----5:R-:W-:-:S05]  /*35f0*/  PRMT R12, R88, 0x8880, RZ ;  /* 0x00008880580c7816 */ /* 0x020fca00000000ff */
[----:B------:R-:W-:-:S07]  /*3600*/  IMAD R15, R12, R23, RZ ;  /* 0x000000170c0f7224 */ /* 0x000fce00078e02ff */
.L_x_112:
[----:B------:R-:W-:Y:S05]  /*3610*/  BSYNC B1 ;  /* 0x0000000000017941 */ /* 0x000fea0003800000 */
.L_x_111:
[----:B---3--:R-:W-:Y:S01]  /*3620*/  @!P5 IMAD R13, R64, R22, R15 ;  /* 0x00000016400dd224 */ /* 0x008fe200078e020f */
[----:B------:R-:W-:Y:S04]  /*3630*/  BSSY B1, `(.L_x_113) ;  /* 0x0000006000017945 */ /* 0x000fe80003800000 */
[----:B------:R3:W-:Y:S01]  /*3640*/  @!P5 STG.E.U8 desc[UR36][R4.64+0x50], R13 ;  /* 0x0000500d0400d986 */ /* 0x0007e2000c101124 */
[----:B------:R-:W-:Y:S05]  /*3650*/  @P2 BRA `(.L_x_114) ;  /* 0x00000000000c2947 */ /* 0x000fea0003800000 */
[----:B------:R-:W5:Y:S02]  /*3660*/  LDG.E.U8 R88, desc[UR36][R8.64+0x51] ;  /* 0x0000512408587981 */ /* 0x000f64000c1e1100 */
[----:B-----5:R-:W-:-:S05]  /*3670*/  PRMT R12, R88, 0x8880, RZ ;  /* 0x00008880580c7816 */ /* 0x020fca00000000ff */
[----:B------:R-:W-:-:S07]  /*3680*/  IMAD R15, R12, R23, RZ ;  /* 0x000000170c0f7224 */ /* 0x000fce00078e02ff */
.L_x_114:
[----:B------:R-:W-:Y:S05]  /*3690*/  BSYNC B1 ;  /* 0x0000000000017941 */ /* 0x000fea0003800000 */
.L_x_113:
        /* <DEDUP_REMOVED lines=11> */
.L_x_116:
[----:B------:R-:W-:Y:S05]  /*3750*/  BSYNC B1 ;  /* 0x0000000000017941 */ /* 0x000fea0003800000 */
.L_x_115:
[----:B---3--:R-:W-:Y:S01]  /*3760*/  @!P4 IMAD R13, R66, R22, R15 ;  /* 0x00000016420dc224 */ /* 0x008fe200078e020f */
[----:B------:R-:W-:Y:S04]  /*3770*/  BSSY B1, `(.L_x_117) ;  /* 0x0000006000017945 */ /* 0x000fe80003800000 */
[----:B------:R3:W-:Y:S01]  /*3780*/  @!P4 STG.E.U8 desc[UR36][R6.64+0x50], R13 ;  /* 0x0000500d0600c986 */ /* 0x0007e2000c101124 */
[----:B------:R-:W-:Y:S05]  /*3790*/  @P3 BRA `(.L_x_118) ;  /* 0x00000000000c3947 */ /* 0x000fea0003800000 */
[----:B------:R-:W5:Y:S02]  /*37a0*/  LDG.E.U8 R88, desc[UR36][R10.64+0x51] ;  /* 0x000051240a587981 */ /* 0x000f64000c1e1100 */
[----:B-----5:R-:W-:-:S05]  /*37b0*/  PRMT R12, R88, 0x8880, RZ ;  /* 0x00008880580c7816 */ /* 0x020fca00000000ff */
[----:B------:R-:W-:-:S07]  /*37c0*/  IMAD R15, R12, R23, RZ ;  /* 0x000000170c0f7224 */ /* 0x000fce00078e02ff */
.L_x_118:
[----:B------:R-:W-:Y:S05]  /*37d0*/  BSYNC B1 ;  /* 0x0000000000017941 */ /* 0x000fea0003800000 */
.L_x_117:
[----:B------:R-:W-:Y:S01]  /*37e0*/  @!P3 IMAD R67, R67, R22, R15 ;  /* 0x000000164343b224 */ /* 0x000fe200078e020f */
[----:B------:R-:W-:Y:S04]  /*37f0*/  BSSY B1, `(.L_x_119) ;  /* 0x0000006000017945 */ /* 0x000fe80003800000 */
[----:B------:R0:W-:Y:S01]  /*3800*/  @!P3 STG.E.U8 desc[UR36][R6.64+0x51], R67 ;  /* 0x000051430600b986 */ /* 0x0001e2000c101124 */
[----:B------:R-:W-:Y:S05]  /*3810*/  @P5 BRA `(.L_x_120) ;  /* 0x00000000000c5947 */ /* 0x000fea0003800000 */
[----:B------:R-:W5:Y:S02]  /*3820*/  LDG.E.U8 R88, desc[UR36][R8.64+0x58] ;  /* 0x0000582408587981 */ /* 0x000f64000c1e1100 */
[----:B-----5:R-:W-:-:S05]  /*3830*/  PRMT R12, R88, 0x8880, RZ ;  /* 0x00008880580c7816 */ /* 0x020fca00000000ff */
[----:B------:R-:W-:-:S07]  /*3840*/  IMAD R15, R12, R23, RZ ;  /* 0x000000170c0f7224 */ /* 0x000fce00078e02ff */
.L_x_120:
[----:B------:R-:W-:Y:S05]  /*3850*/  BSYNC B1 ;  /* 0x0000000000017941 */ /* 0x000fea0003800000 */
.L_x_119:
[----:B---3--:R-:W-:Y:S01]  /*3860*/  @!P5 IMAD R13, R68, R22, R15 ;  /* 0x00000016440dd224 */ /* 0x008fe200078e020f */
[----:B------:R-:W-:Y:S04]  /*3870*/  BSSY B1, `(.L_x_121) ;  /* 0x0000006000017945 */ /* 0x000fe80003800000 */
[----:B------:R3:W-:Y:S01]  /*3880*/  @!P5 STG.E.U8 desc[UR36][R4.64+0x58], R13 ;  /* 0x0000580d0400d986 */ /* 0x0007e2000c101124 */
[----:B------:R-:W-:Y:S05]  /*3890*/  @P2 BRA `(.L_x_122) ;  /* 0x00000000000c2947 */ /* 0x000fea0003800000 */
[----:B------:R-:W5:Y:S02]  /*38a0*/  LDG.E.U8 R88, desc[UR36][R8.64+0x59] ;  /* 0x0000592408587981 */ /* 0x000f64000c1e1100 */
[----:B-----5:R-:W-:-:S05]  /*38b0*/  PRMT R12, R88, 0x8880, RZ ;  /* 0x00008880580c7816 */ /* 0x020fca00000000ff */
[----:B------:R-:W-:-:S07]  /*38c0*/  IMAD R15, R12, R23, RZ ;  /* 0x000000170c0f7224 */ /* 0x000fce00078e02ff */
.L_x_122:
[----:B------:R-:W-:Y:S05]  /*38d0*/  BSYNC B1 ;  /* 0x0000000000017941 */ /* 0x000fea0003800000 */
.L_x_121:
        /* <DEDUP_REMOVED lines=11> */
.L_x_124:
[----:B------:R-:W-:Y:S05]  /*3990*/  BSYNC B1 ;  /* 0x0000000000017941 */ /* 0x000fea0003800000 */
.L_x_123:
[----:B---3--:R-:W-:Y:S01]  /*39a0*/  @!P4 IMAD R13, R70, R22, R15 ;  /* 0x00000016460dc224 */ /* 0x008fe200078e020f */
[----:B------:R-:W-:Y:S04]  /*39b0*/  BSSY B1, `(.L_x_125) ;  /* 0x0000006000017945 */ /* 0x000fe80003800000 */
[----:B------:R3:W-:Y:S01]  /*39c0*/  @!P4 STG.E.U8 desc[UR36][R6.64+0x58], R13 ;  /* 0x0000580d0600c986 */ /* 0x0007e2000c101124 */
[----:B------:R-:W-:Y:S05]  /*39d0*/  @P3 BRA `(.L_x_126) ;  /* 0x00000000000c3947 */ /* 0x000fea0003800000 */
[----:B------:R-:W5:Y:S02]  /*39e0*/  LDG.E.U8 R88, desc[UR36][R10.64+0x59] ;  /* 0x000059240a587981 */ /* 0x000f64000c1e1100 */
[----:B-----5:R-:W-:-:S05]  /*39f0*/  PRMT R12, R88, 0x8880, RZ ;  /* 0x00008880580c7816 */ /* 0x020fca00000000ff */
[----:B------:R-:W-:-:S07]  /*3a00*/  IMAD R15, R12, R23, RZ ;  /* 0x000000170c0f7224 */ /* 0x000fce00078e02ff */
.L_x_126:
[----:B------:R-:W-:Y:S05]  /*3a10*/  BSYNC B1 ;  /* 0x0000000000017941 */ /* 0x000fea0003800000 */
.L_x_125:
[----:B------:R-:W-:Y:S01]  /*3a20*/  @!P3 IMAD R71, R71, R22, R15 ;  /* 0x000000164747b224 */ /* 0x000fe200078e020f */
[----:B------:R-:W-:Y:S04]  /*3a30*/  BSSY B1, `(.L_x_127) ;  /* 0x0000006000017945 */ /* 0x000fe80003800000 */
[----:B------:R0:W-:Y:S01]  /*3a40*/  @!P3 STG.E.U8 desc[UR36][R6.64+0x59], R71 ;  /* 0x000059470600b986 */ /* 0x0001e2000c101124 */
[----:B------:R-:W-:Y:S05]  /*3a50*/  @P5 BRA `(.L_x_128) ;  /* 0x00000000000c5947 */ /* 0x000fea0003800000 */
[----:B------:R-:W5:Y:S02]  /*3a60*/  LDG.E.U8 R88, desc[UR36][R8.64+0x60] ;  /* 0x0000602408587981 */ /* 0x000f64000c1e1100 */
[----:B-----5:R-:W-:-:S05]  /*3a70*/  PRMT R12, R88, 0x8880, RZ ;  /* 0x00008880580c7816 */ /* 0x020fca00000000ff */
[----:B------:R-:W-:-:S07]  /*3a80*/  IMAD R15, R12, R23, RZ ;  /* 0x000000170c0f7224 */ /* 0x000fce00078e02ff */
.L_x_128:
[----:B------:R-:W-:Y:S05]  /*3a90*/  BSYNC B1 ;  /* 0x0000000000017941 */ /* 0x000fea0003800000 */
.L_x_127:
[----:B---3--:R-:W-:Y:S01]  /*3aa0*/  @!P5 IMAD R13, R72, R22, R15 ;  /* 0x00000016480dd224 */ /* 0x008fe200078e020f */
[----:B------:R-:W-:Y:S04]  /*3ab0*/  BSSY B1, `(.L_x_129) ;  /* 0x0000006000017945 */ /* 0x000fe80003800000 */
[----:B------:R3:W-:Y:S01]  /*3ac0*/  @!P5 STG.E.U8 desc[UR36][R4.64+0x60], R13 ;  /* 0x0000600d0400d986 */ /* 0x0007e2000c101124 */
[----:B------:R-:W-:Y:S05]  /*3ad0*/  @P2 BRA `(.L_x_130) ;  /* 0x00000000000c2947 */ /* 0x000fea0003800000 */
[----:B------:R-:W5:Y:S02]  /*3ae0*/  LDG.E.U8 R88, desc[UR36][R8.64+0x61] ;  /* 0x0000612408587981 */ /* 0x000f64000c1e1100 */
[----:B-----5:R-:W-:-:S05]  /*3af0*/  PRMT R12, R88, 0x8880, RZ ;  /* 0x00008880580c7816 */ /* 0x020fca00000000ff */
[----:B------:R-:W-:-:S07]  /*3b00*/  IMAD R15, R12, R23, RZ ;  /* 0x000000170c0f7224 */ /* 0x000fce00078e02ff */
.L_x_130:
[----:B------:R-:W-:Y:S05]  /*3b10*/  BSYNC B1 ;  /* 0x0000000000017941 */ /* 0x000fea0003800000 */
.L_x_129:
        /* <DEDUP_REMOVED lines=11> */
.L_x_132:
[----:B------:R-:W-:Y:S05]  /*3bd0*/  BSYNC B1 ;  /* 0x0000000000017941 */ /* 0x000fea0003800000 */
.L_x_131:
[----:B---3--:R-:W-:Y:S01]  /*3be0*/  @!P4 IMAD R13, R74, R22, R15 ;  /* 0x000000164a0dc224 */ /* 0x008fe200078e020f */
[----:B------:R-:W-:Y:S04]  /*3bf0*/  BSSY B1, `(.L_x_133) ;  /* 0x0000006000017945 */ /* 0x000fe80003800000 */
[----:B------:R3:W-:Y:S01]  /*3c00*/  @!P4 STG.E.U8 desc[UR36][R6.64+0x60], R13 ;  /* 0x0000600d0600c986 */ /* 0x0007e2000c101124 */
[----:B------:R-:W-:Y:S05]  /*3c10*/  @P3 BRA `(.L_x_134) ;  /* 0x00000000000c3947 */ /* 0x000fea0003800000 */
[----:B------:R-:W5:Y:S02]  /*3c20*/  LDG.E.U8 R88, desc[UR36][R10.64+0x61] ;  /* 0x000061240a587981 */ /* 0x000f64000c1e1100 */
[----:B-----5:R-:W-:-:S05]  /*3c30*/  PRMT R12, R88, 0x8880, RZ ;  /* 0x00008880580c7816 */ /* 0x020fca00000000ff */
[----:B------:R-:W-:-:S07]  /*3c40*/  IMAD R15, R12, R23, RZ ;  /* 0x000000170c0f7224 */ /* 0x000fce00078e02ff */
.L_x_134:
[----:B------:R-:W-:Y:S05]  /*3c50*/  BSYNC B1 ;  /* 0x0000000000017941 */ /* 0x000fea0003800000 */
.L_x_133:
[----:B------:R-:W-:Y:S01]  /*3c60*/  @!P3 IMAD R75, R75, R22, R15 ;  /* 0x000000164b4bb224 */ /* 0x000fe200078e020f */
[----:B------:R-:W-:Y:S04]  /*3c70*/  BSSY B1, `(.L_x_135) ;  /* 0x0000006000017945 */ /* 0x000fe80003800000 */
[----:B------:R0:W-:Y:S01]  /*3c80*/  @!P3 STG.E.U8 desc[UR36][R6.64+0x61], R75 ;  /* 0x0000614b0600b986 */ /* 0x0001e2000c101124 */
[----:B------:R-:W-:Y:S05]  /*3c90*/  @P5 BRA `(.L_x_136) ;  /* 0x00000000000c5947 */ /* 0x000fea0003800000 */
[----:B------:R-:W5:Y:S02]  /*3ca0*/  LDG.E.U8 R88, desc[UR36][R8.64+0x68] ;  /* 0x0000682408587981 */ /* 0x000f64000c1e1100 */
[----:B-----5:R-:W-:-:S05]  /*3cb0*/  PRMT R12, R88, 0x8880, RZ ;  /* 0x00008880580c7816 */ /* 0x020fca00000000ff */
[----:B------:R-:W-:-:S07]  /*3cc0*/  IMAD R15, R12, R23, RZ ;  /* 0x000000170c0f7224 */ /* 0x000fce00078e02ff */
.L_x_136:
[----:B------:R-:W-:Y:S05]  /*3cd0*/  BSYNC B1 ;  /* 0x0000000000017941 */ /* 0x000fea0003800000 */
.L_x_135:
[----:B---3--:R-:W-:Y:S01]  /*3ce0*/  @!P5 IMAD R13, R76, R22, R15 ;  /* 0x000000164c0dd224 */ /* 0x008fe200078e020f */
[----:B------:R-:W-:Y:S04]  /*3cf0*/  BSSY B1, `(.L_x_137) ;  /* 0x0000006000017945 */ /* 0x000fe80003800000 */
[----:B------:R3:W-:Y:S01]  /*3d00*/  @!P5 STG.E.U8 desc[UR36][R4.64+0x68], R13 ;  /* 0x0000680d0400d986 */ /* 0x0007e2000c101124 */
[----:B------:R-:W-:Y:S05]  /*3d10*/  @P2 BRA `(.L_x_138) ;  /* 0x00000000000c2947 */ /* 0x000fea0003800000 */
[----:B------:R-:W5:Y:S02]  /*3d20*/  LDG.E.U8 R88, desc[UR36][R8.64+0x69] ;  /* 0x0000692408587981 */ /* 0x000f64000c1e1100 */
[----:B-----5:R-:W-:-:S05]  /*3d30*/  PRMT R12, R88, 0x8880, RZ ;  /* 0x00008880580c7816 */ /* 0x020fca00000000ff */
[----:B------:R-:W-:-:S07]  /*3d40*/  IMAD R15, R12, R23, RZ ;  /* 0x000000170c0f7224 */ /* 0x000fce00078e02ff */
.L_x_138:
[----:B------:R-:W-:Y:S05]  /*3d50*/  BSYNC B1 ;  /* 0x0000000000017941 */ /* 0x000fea0003800000 */
.L_x_137:
        /* <DEDUP_REMOVED lines=11> */
.L_x_140:
[----:B------:R-:W-:Y:S05]  /*3e10*/  BSYNC B1 ;  /* 0x0000000000017941 */ /* 0x000fea0003800000 */
.L_x_139:
[----:B---3--:R-:W-:Y:S01]  /*3e20*/  @!P4 IMAD R13, R78, R22, R15 ;  /* 0x000000164e0dc224 */ /* 0x008fe200078e020f */
[----:B------:R-:W-:Y:S04]  /*3e30*/  BSSY B1, `(.L_x_141) ;  /* 0x0000006000017945 */ /* 0x000fe80003800000 */
[----:B------:R3:W-:Y:S01]  /*3e40*/  @!P4 STG.E.U8 desc[UR36][R6.64+0x68], R13 ;  /* 0x0000680d0600c986 */ /* 0x0007e2000c101124 */
[----:B------:R-:W-:Y:S05]  /*3e50*/  @P3 BRA `(.L_x_142) ;  /* 0x00000000000c3947 */ /* 0x000fea0003800000 */
[----:B------:R-:W5:Y:S02]  /*3e60*/  LDG.E.U8 R88, desc[UR36][R10.64+0x69] ;  /* 0x000069240a587981 */ /* 0x000f64000c1e1100 */
[----:B-----5:R-:W-:-:S05]  /*3e70*/  PRMT R12, R88, 0x8880, RZ ;  /* 0x00008880580c7816 */ /* 0x020fca00000000ff */
[----:B------:R-:W-:-:S07]  /*3e80*/  IMAD R15, R12, R23, RZ ;  /* 0x000000170c0f7224 */ /* 0x000fce00078e02ff */
.L_x_142:
[----:B------:R-:W-:Y:S05]  /*3e90*/  BSYNC B1 ;  /* 0x0000000000017941 */ /* 0x000fea0003800000 */
.L_x_141:
[----:B------:R-:W-:Y:S01]  /*3ea0*/  @!P3 IMAD R79, R79, R22, R15 ;  /* 0x000000164f4fb224 */ /* 0x000fe200078e020f */
[----:B------:R-:W-:Y:S04]  /*3eb0*/  BSSY B1, `(.L_x_143) ;  /* 0x0000006000017945 */ /* 0x000fe80003800000 */
[----:B------:R0:W-:Y:S01]  /*3ec0*/  @!P3 STG.E.U8 desc[UR36][R6.64+0x69], R79 ;  /* 0x0000694f0600b986 */ /* 0x0001e2000c101124 */
[----:B------:R-:W-:Y:S05]  /*3ed0*/  @P5 BRA `(.L_x_144) ;  /* 0x00000000000c5947 */ /* 0x000fea0003800000 */
[----:B------:R-:W5:Y:S02]  /*3ee0*/  LDG.E.U8 R88, desc[UR36][R8.64+0x70] ;  /* 0x0000702408587981 */ /* 0x000f64000c1e1100 */
[----:B-----5:R-:W-:-:S05]  /*3ef0*/  PRMT R12, R88, 0x8880, RZ ;  /* 0x00008880580c7816 */ /* 0x020fca00000000ff */
[----:B------:R-:W-:-:S07]  /*3f00*/  IMAD R15, R12, R23, RZ ;  /* 0x000000170c0f7224 */ /* 0x000fce00078e02ff */
.L_x_144:
[----:B------:R-:W-:Y:S05]  /*3f10*/  BSYNC B1 ;  /* 0x0000000000017941 */ /* 0x000fea0003800000 */
.L_x_143:
[----:B---3--:R-:W-:Y:S01]  /*3f20*/  @!P5 IMAD R13, R80, R22, R15 ;  /* 0x00000016500dd224 */ /* 0x008fe200078e020f */
[----:B------:R-:W-:Y:S04]  /*3f30*/  BSSY B1, `(.L_x_145) ;  /* 0x0000006000017945 */ /* 0x000fe80003800000 */
[----:B------:R3:W-:Y:S01]  /*3f40*/  @!P5 STG.E.U8 desc[UR36][R4.64+0x70], R13 ;  /* 0x0000700d0400d986 */ /* 0x0007e2000c101124 */
[----:B------:R-:W-:Y:S05]  /*3f50*/  @P2 BRA `(.L_x_146) ;  /* 0x00000000000c2947 */ /* 0x000fea0003800000 */
[----:B------:R-:W5:Y:S02]  /*3f60*/  LDG.E.U8 R88, desc[UR36][R8.64+0x71] ;  /* 0x0000712408587981 */ /* 0x000f64000c1e1100 */
[----:B-----5:R-:W-:-:S05]  /*3f70*/  PRMT R12, R88, 0x8880, RZ ;  /* 0x00008880580c7816 */ /* 0x020fca00000000ff */
[----:B------:R-:W-:-:S07]  /*3f80*/  IMAD R15, R12, R23, RZ ;  /* 0x000000170c0f7224 */ /* 0x000fce00078e02ff */
.L_x_146:
[----:B------:R-:W-:Y:S05]  /*3f90*/  BSYNC B1 ;  /* 0x0000000000017941 */ /* 0x000fea0003800000 */
.L_x_145:
[----:B------:R-:W-:Y:S01]  /*3fa0*/  ISETP.LT.OR P4, PT, R3, 0x71, !P0 ;  /* 0x000000710300780c */ /* 0x000fe20004781670 */
[----:B------:R-:W-:Y:S01]  /*3fb0*/  @!P2 IMAD R81, R81, R22, R15 ;  /* 0x000000165151a224 */ /* 0x000fe200078e020f */
[----:B------:R-:W-:Y:S01]  /*3fc0*/  BSSY B1, `(.L_x_147) ;  /* 0x000000a000017945 */ /* 0x000fe20003800000 */
[C---:B------:R-:W-:Y:S02]  /*3fd0*/  ISETP.LT.OR P3, PT, R3.reuse, 0x72, !P0 ;  /* 0x000000720300780c */ /* 0x040fe40004761670 */
[C---:B------:R-:W-:Y:S01]  /*3fe0*/  ISETP.LT.OR P5, PT, R3.reuse, 0x79, !P0 ;  /* 0x000000790300780c */ /* 0x040fe200047a1670 */
[----:B------:R0:W-:Y:S01]  /*3ff0*/  @!P2 STG.E.U8 desc[UR36][R4.64+0x71], R81 ;  /* 0x000071510400a986 */ /* 0x0001e2000c101124 */
[C---:B------:R-:W-:Y:S02]  /*4000*/  ISETP.LT.OR P2, PT, R3.reuse, 0x79, !P1 ;  /* 0x000000790300780c */ /* 0x040fe40004f41670 */
[----:B------:R-:W-:-:S04]  /*4010*/  ISETP.LT.OR P1, PT, R3, 0x7a, !P1 ;  /* 0x0000007a0300780c */ /* 0x000fc80004f21670 */
[----:B------:R-:W-:Y:S09]  /*4020*/  @P4 BRA `(.L_x_148) ;  /* 0x00000000000c4947 */ /* 0x000ff20003800000 */
[----:B------:R-:W5:Y:S02]  /*4030*/  LDG.E.U8 R88, desc[UR36][R10.64+0x70] ;  /* 0x000070240a587981 */ /* 0x000f64000c1e1100 */
[----:B-----5:R-:W-:-:S05]  /*4040*/  PRMT R12, R88, 0x8880, RZ ;  /* 0x00008880580c7816 */ /* 0x020fca00000000ff */
[----:B------:R-:W-:-:S07]  /*4050*/  IMAD R15, R12, R23, RZ ;  /* 0x000000170c0f7224 */ /* 0x000fce00078e02ff */
.L_x_148:
[----:B------:R-:W-:Y:S05]  /*4060*/  BSYNC B1 ;  /* 0x0000000000017941 */ /* 0x000fea0003800000 */
.L_x_147:
[----:B---3--:R-:W-:Y:S01]  /*4070*/  @!P4 IMAD R13, R82, R22, R15 ;  /* 0x00000016520dc224 */ /* 0x008fe200078e020f */
[----:B------:R-:W-:Y:S04]  /*4080*/  BSSY B1, `(.L_x_149) ;  /* 0x0000006000017945 */ /* 0x000fe80003800000 */
[----:B------:R3:W-:Y:S01]  /*4090*/  @!P4 STG.E.U8 desc[UR36][R6.64+0x70], R13 ;  /* 0x0000700d0600c986 */ /* 0x0007e2000c101124 */
[----:B------:R-:W-:Y:S05]  /*40a0*/  @P3 BRA `(.L_x_150) ;  /* 0x00000000000c3947 */ /* 0x000fea0003800000 */
[----:B------:R-:W5:Y:S02]  /*40b0*/  LDG.E.U8 R88, desc[UR36][R10.64+0x71] ;  /* 0x000071240a587981 */ /* 0x000f64000c1e1100 */
[----:B-----5:R-:W-:-:S05]  /*40c0*/  PRMT R12, R88, 0x8880, RZ ;  /* 0x00008880580c7816 */ /* 0x020fca00000000ff */
[----:B------:R-:W-:-:S07]  /*40d0*/  IMAD R15, R12, R23, RZ ;  /* 0x000000170c0f7224 */ /* 0x000fce00078e02ff */
.L_x_150:
[----:B------:R-:W-:Y:S05]  /*40e0*/  BSYNC B1 ;  /* 0x0000000000017941 */ /* 0x000fea0003800000 */
.L_x_149:
[----:B------:R-:W-:Y:S01]  /*40f0*/  @!P3 IMAD R83, R83, R22, R15 ;  /* 0x000000165353b224 */ /* 0x000fe200078e020f */
[----:B------:R-:W-:Y:S04]  /*4100*/  BSSY B1, `(.L_x_151) ;  /* 0x0000006000017945 */ /* 0x000fe80003800000 */
[----:B------:R0:W-:Y:S01]  /*4110*/  @!P3 STG.E.U8 desc[UR36][R6.64+0x71], R83 ;  /* 0x000071530600b986 */ /* 0x0001e2000c101124 */
[----:B------:R-:W-:Y:S05]  /*4120*/  @P2 BRA `(.L_x_152) ;  /* 0x00000000000c2947 */ /* 0x000fea0003800000 */
[----:B------:R-:W5:Y:S02]  /*4130*/  LDG.E.U8 R88, desc[UR36][R8.64+0x78] ;  /* 0x0000782408587981 */ /* 0x000f64000c1e1100 */
[----:B-----5:R-:W-:-:S05]  /*4140*/  PRMT R12, R88, 0x8880, RZ ;  /* 0x00008880580c7816 */ /* 0x020fca00000000ff */
[----:B------:R-:W-:-:S07]  /*4150*/  IMAD R15, R12, R23, RZ ;  /* 0x000000170c0f7224 */ /* 0x000fce00078e02ff */
.L_x_152:
[----:B------:R-:W-:Y:S05]  /*4160*/  BSYNC B1 ;  /* 0x0000000000017941 */ /* 0x000fea0003800000 */
.L_x_151:
[----:B---3--:R-:W-:Y:S01]  /*4170*/  @!P2 IMAD R13, R84, R22, R15 ;  /* 0x00000016540da224 */ /* 0x008fe200078e020f */
[----:B------:R-:W-:Y:S04]  /*4180*/  BSSY B1, `(.L_x_153) ;  /* 0x0000006000017945 */ /* 0x000fe80003800000 */
[----:B------:R3:W-:Y:S01]  /*4190*/  @!P2 STG.E.U8 desc[UR36][R4.64+0x78], R13 ;  /* 0x0000780d0400a986 */ /* 0x0007e2000c101124 */
[----:B------:R-:W-:Y:S05]  /*41a0*/  @P1 BRA `(.L_x_154) ;  /* 0x00000000000c1947 */ /* 0x000fea0003800000 */
[----:B------:R-:W5:Y:S02]  /*41b0*/  LDG.E.U8 R88, desc[UR36][R8.64+0x79] ;  /* 0x0000792408587981 */ /* 0x000f64000c1e1100 */
[----:B-----5:R-:W-:-:S05]  /*41c0*/  PRMT R12, R88, 0x8880, RZ ;  /* 0x00008880580c7816 */ /* 0x020fca00000000ff */
[----:B------:R-:W-:-:S07]  /*41d0*/  IMAD R15, R12, R23, RZ ;  /* 0x000000170c0f7224 */ /* 0x000fce00078e02ff */
.L_x_154:
[----:B------:R-:W-:Y:S05]  /*41e0*/  BSYNC B1 ;  /* 0x0000000000017941 */ /* 0x000fea0003800000 */
.L_x_153:
[----:B------:R-:W-:Y:S01]  /*41f0*/  @!P1 IMAD R85, R85, R22, R15 ;  /* 0x0000001655559224 */ /* 0x000fe200078e020f */
[----:B------:R-:W-:Y:S04]  /*4200*/  BSSY B1, `(.L_x_155) ;  /* 0x0000006000017945 */ /* 0x000fe80003800000 */
[----:B------:R0:W-:Y:S01]  /*4210*/  @!P1 STG.E.U8 desc[UR36][R4.64+0x79], R85 ;  /* 0x0000795504009986 */ /* 0x0001e2000c101124 */
[----:B------:R-:W-:Y:S05]  /*4220*/  @P5 BRA `(.L_x_156) ;  /* 0x00000000000c5947 */ /* 0x000fea0003800000 */
[----:B------:R-:W0:Y:S02]  /*4230*/  LDG.E.U8 R88, desc[UR36][R10.64+0x78] ;  /* 0x000078240a587981 */ /* 0x000e24000c1e1100 */
[----:B0123--:R-:W-:-:S05]  /*4240*/  PRMT R4, R88, 0x8880, RZ ;  /* 0x0000888058047816 */ /* 0x00ffca00000000ff */
[----:B------:R-:W-:-:S07]  /*4250*/  IMAD R15, R4, R23, RZ ;  /* 0x00000017040f7224 */ /* 0x000fce00078e02ff */
.L_x_156:
[----:B------:R-:W-:Y:S05]  /*4260*/  BSYNC B1 ;  /* 0x0000000000017941 */ /* 0x000fea0003800000 */
.L_x_155:
[----:B0123--:R-:W-:Y:S01]  /*4270*/  @!P5 IMAD R5, R86, R22, R15 ;  /* 0x000000165605d224 */ /* 0x00ffe200078e020f */
[----:B------:R-:W-:Y:S01]  /*4280*/  ISETP.LT.OR P0, PT, R3, 0x7a, !P0 ;  /* 0x0000007a0300780c */ /* 0x000fe20004701670 */
[----:B------:R-:W-:Y:S03]  /*4290*/  BSSY B1, `(.L_x_157) ;  /* 0x0000006000017945 */ /* 0x000fe60003800000 */
[----:B------:R0:W-:Y:S09]  /*42a0*/  @!P5 STG.E.U8 desc[UR36][R6.64+0x78], R5 ;  /* 0x000078050600d986 */ /* 0x0001f2000c101124 */
[----:B------:R-:W-:Y:S05]  /*42b0*/  @P0 BRA `(.L_x_158) ;  /* 0x00000000000c0947 */ /* 0x000fea0003800000 */
[----:B------:R-:W2:Y:S02]  /*42c0*/  LDG.E.U8 R88, desc[UR36][R10.64+0x79] ;  /* 0x000079240a587981 */ /* 0x000ea4000c1e1100 */
[----:B--2---:R-:W-:-:S05]  /*42d0*/  PRMT R4, R88, 0x8880, RZ ;  /* 0x0000888058047816 */ /* 0x004fca00000000ff */
[----:B------:R-:W-:-:S07]  /*42e0*/  IMAD R15, R4, R23, RZ ;  /* 0x00000017040f7224 */ /* 0x000fce00078e02ff */
.L_x_158:
[----:B------:R-:W-:Y:S05]  /*42f0*/  BSYNC B1 ;  /* 0x0000000000017941 */ /* 0x000fea0003800000 */
.L_x_157:
[----:B------:R-:W-:Y:S01]  /*4300*/  IMAD R15, R87, R22, R15 ;  /* 0x00000016570f7224 */ /* 0x000fe200078e020f */
[----:B------:R-:W-:Y:S06]  /*4310*/  @P0 BRA `(.L_x_159) ;  /* 0x0000000c00100947 */ /* 0x000fec0003800000 */
[----:B------:R1:W-:Y:S01]  /*4320*/  STG.E.U8 desc[UR36][R6.64+0x79], R15 ;  /* 0x0000790f06007986 */ /* 0x0003e2000c101124 */
[----:B------:R-:W-:Y:S05]  /*4330*/  BRA `(.L_x_159) ;  /* 0x0000000c00087947 */ /* 0x000fea0003800000 */
.L_x_30:
[C---:B------:R-:W-:Y:S02]  /*4340*/  ISETP.GE.AND P1, PT, R94.reuse, 0x1, PT ;  /* 0x000000015e00780c */ /* 0x040fe40003f26270 */
[----:B------:R-:W-:Y:S02]  /*4350*/  ISETP.GE.AND P0, PT, R94, 0x9, PT ;  /* 0x000000095e00780c */ /* 0x000fe40003f06270 */
[C---:B------:R-:W-:Y:S02]  /*4360*/  ISETP.LT.OR P4, PT, R3.reuse, 0x1, !P1 ;  /* 0x000000010300780c */ /* 0x040fe40004f81670 */
[C---:B------:R-:W-:Y:S02]  /*4370*/  ISETP.LT.OR P3, PT, R3.reuse, 0x2, !P1 ;  /* 0x000000020300780c */ /* 0x040fe40004f61670 */
[C---:B------:R-:W-:Y:S02]  /*4380*/  ISETP.LT.OR P2, PT, R3.reuse, 0x1, !P0 ;  /* 0x000000010300780c */ /* 0x040fe40004741670 */
[----:B------:R-:W-:-:S07]  /*4390*/  ISETP.LT.OR P5, PT, R3, 0x2, !P0 ;  /* 0x000000020300780c */ /* 0x000fce00047a1670 */
[-C--:B------:R-:W-:Y:S02]  /*43a0*/  @!P4 IMAD R9, R24, R22.reuse, RZ ;  /* 0x000000161809c224 */ /* 0x080fe400078e02ff */
[-C--:B------:R-:W-:Y:S02]  /*43b0*/  @!P3 IMAD R25, R25, R22.reuse, RZ ;  /* 0x000000161919b224 */ /* 0x080fe400078e02ff */
[-C--:B------:R-:W-:Y:S01]  /*43c0*/  @!P2 IMAD R11, R26, R22.reuse, RZ ;  /* 0x000000161a0ba224 */ /* 0x080fe200078e02ff */
[----:B------:R0:W-:Y:S01]  /*43d0*/  @!P4 STG.E.U8 desc[UR36][R4.64], R9 ;  /* 0x000000090400c986 */ /* 0x0001e2000c101124 */
[----:B------:R-:W-:Y:S01]  /*43e0*/  ISETP.LT.OR P4, PT, R3, 0x9, !P1 ;  /* 0x000000090300780c */ /* 0x000fe20004f81670 */
[----:B------:R-:W-:Y:S02]  /*43f0*/  @!P5 IMAD R27, R27, R22, RZ ;  /* 0x000000161b1bd224 */ /* 0x000fe400078e02ff */
[----:B------:R-:W-:Y:S01]  /*4400*/  @!P3 STG.E.U8 desc[UR36][R4.64+0x1], R25 ;  /* 0x000001190400b986 */ /* 0x000fe2000c101124 */
[----:B------:R-:W-:-:S03]  /*4410*/  ISETP.LT.OR P3, PT, R3, 0xa, !P1 ;  /* 0x0000000a0300780c */ /* 0x000fc60004f61670 */
[----:B------:R1:W-:Y:S01]  /*4420*/  @!P2 STG.E.U8 desc[UR36][R6.64], R11 ;  /* 0x0000000b0600a986 */ /* 0x0003e2000c101124 */
[----:B------:R-:W-:-:S03]  /*4430*/  ISETP.LT.OR P2, PT, R3, 0x9, !P0 ;  /* 0x000000090300780c */ /* 0x000fc60004741670 */
[----:B------:R-:W-:Y:S01]  /*4440*/  @!P5 STG.E.U8 desc[UR36][R6.64+0x1], R27 ;  /* 0x0000011b0600d986 */ /* 0x000fe2000c101124 */
[----:B------:R-:W-:Y:S01]  /*4450*/  ISETP.LT.OR P5, PT, R3, 0xa, !P0 ;  /* 0x0000000a0300780c */ /* 0x000fe200047a1670 */
[----:B------:R-:W-:-:S04]  /*4460*/  @!P4 IMAD R13, R28, R22, RZ ;  /* 0x000000161c0dc224 */ /* 0x000fc800078e02ff */
[-C--:B------:R-:W-:Y:S01]  /*4470*/  @!P3 IMAD R29, R29, R22.reuse, RZ ;  /* 0x000000161d1db224 */ /* 0x080fe200078e02ff */
[----:B------:R-:W-:Y:S01]  /*4480*/  @!P4 STG.E.U8 desc[UR36][R4.64+0x8], R13 ;  /* 0x0000080d0400c986 */ /* 0x000fe2000c101124 */
[C---:B------:R-:W-:Y:S02]  /*4490*/  ISETP.LT.OR P4, PT, R3.reuse, 0x11, !P1 ;  /* 0x000000110300780c */ /* 0x040fe40004f81670 */
[-C--:B0-----:R-:W-:Y:S01]  /*44a0*/  @!P2 IMAD R9, R30, R22.reuse, RZ ;  /* 0x000000161e09a224 */ /* 0x081fe200078e02ff */
[----:B------:R-:W-:Y:S01]  /*44b0*/  @!P3 STG.E.U8 desc[UR36][R4.64+0x9], R29 ;  /* 0x0000091d0400b986 */ /* 0x000fe2000c101124 */
[----:B------:R-:W-:Y:S02]  /*44c0*/  ISETP.LT.OR P3, PT, R3, 0x12, !P1 ;  /* 0x000000120300780c */ /* 0x000fe40004f61670 */
[----:B------:R-:W-:Y:S01]  /*44d0*/  @!P5 IMAD R31, R31, R22, RZ ;  /* 0x000000161f1fd224 */ /* 0x000fe200078e02ff */
[----:B------:R0:W-:Y:S01]  /*44e0*/  @!P2 STG.E.U8 desc[UR36][R6.64+0x8], R9 ;  /* 0x000008090600a986 */ /* 0x0001e2000c101124 */
[----:B------:R-:W-:-:S03]  /*44f0*/  ISETP.LT.OR P2, PT, R3, 0x11, !P0 ;  /* 0x000000110300780c */ /* 0x000fc60004741670 */
[----:B------:R-:W-:Y:S01]  /*4500*/  @!P5 STG.E.U8 desc[UR36][R6.64+0x9], R31 ;  /* 0x0000091f0600d986 */ /* 0x000fe2000c101124 */
[----:B------:R-:W-:Y:S01]  /*4510*/  ISETP.LT.OR P5, PT, R3, 0x12, !P0 ;  /* 0x000000120300780c */ /* 0x000fe200047a1670 */
[----:B-1----:R-:W-:-:S04]  /*4520*/  @!P4 IMAD R11, R32, R22, RZ ;  /* 0x00000016200bc224 */ /* 0x002fc800078e02ff */
        /* <DEDUP_REMOVED lines=109> */
[----:B------:R1:W-:Y:S01]  /*4c00*/  @!P4 STG.E.U8 desc[UR36][R4.64+0x58], R13 ;  /* 0x0000580d0400c986 */ /* 0x0003e2000c101124 */
        /* <DEDUP_REMOVED lines=13> */
[-C--:B-1----:R-:W-:Y:S01]  /*4ce0*/  @!P2 IMAD R13, R74, R22.reuse, RZ ;  /* 0x000000164a0da224 */ /* 0x082fe200078e02ff */
[----:B------:R-:W-:Y:S01]  /*4cf0*/  @!P3 STG.E.U8 desc[UR36][R4.64+0x61], R73 ;  /* 0x000061490400b986 */ /* 0x000fe2000c101124 */
[----:B------:R-:W-:Y:S02]  /*4d00*/  ISETP.LT.OR P3, PT, R3, 0x6a, !P1 ;  /* 0x0000006a0300780c */ /* 0x000fe40004f61670 */
[----:B------:R-:W-:Y:S01]  /*4d10*/  @!P5 IMAD R75, R75, R22, RZ ;  /* 0x000000164b4bd224 */ /* 0x000fe200078e02ff */
[----:B------:R1:W-:Y:S01]  /*4d20*/  @!P2 STG.E.U8 desc[UR36][R6.64+0x60], R13 ;  /* 0x0000600d0600a986 */ /* 0x0003e2000c101124 */
[----:B------:R-:W-:-:S03]  /*4d30*/  ISETP.LT.OR P2, PT, R3, 0x69, !P0 ;  /* 0x000000690300780c */ /* 0x000fc60004741670 */
[----:B------:R-:W-:Y:S01]  /*4d40*/  @!P5 STG.E.U8 desc[UR36][R6.64+0x61], R75 ;  /* 0x0000614b0600d986 */ /* 0x000fe2000c101124 */
[----:B------:R-:W-:Y:S01]  /*4d50*/  ISETP.LT.OR P5, PT, R3, 0x6a, !P0 ;  /* 0x0000006a0300780c */ /* 0x000fe200047a1670 */
[----:B0-----:R-:W-:-:S04]  /*4d60*/  @!P4 IMAD R9, R76, R22, RZ ;  /* 0x000000164c09c224 */ /* 0x001fc800078e02ff */
[-C--:B------:R-:W-:Y:S01]  /*4d70*/  @!P3 IMAD R77, R77, R22.reuse, RZ ;  /* 0x000000164d4db224 */ /* 0x080fe200078e02ff */
[----:B------:R-:W-:Y:S01]  /*4d80*/  @!P4 STG.E.U8 desc[UR36][R4.64+0x68], R9 ;  /* 0x000068090400c986 */ /* 0x000fe2000c101124 */
[C---:B------:R-:W-:Y:S02]  /*4d90*/  ISETP.LT.OR P4, PT, R3.reuse, 0x72, !P1 ;  /* 0x000000720300780c */ /* 0x040fe40004f81670 */
[-C--:B--2---:R-:W-:Y:S01]  /*4da0*/  @!P2 IMAD R11, R78, R22.reuse, RZ ;  /* 0x000000164e0ba224 */ /* 0x084fe200078e02ff */
[----:B------:R-:W-:Y:S01]  /*4db0*/  @!P3 STG.E.U8 desc[UR36][R4.64+0x69], R77 ;  /* 0x0000694d0400b986 */ /* 0x000fe2000c101124 */
[----:B------:R-:W-:Y:S02]  /*4dc0*/  ISETP.LT.OR P3, PT, R3, 0x71, !P1 ;  /* 0x000000710300780c */ /* 0x000fe40004f61670 */
[----:B------:R-:W-:Y:S01]  /*4dd0*/  @!P5 IMAD R79, R79, R22, RZ ;  /* 0x000000164f4fd224 */ /* 0x000fe200078e02ff */
[----:B------:R0:W-:Y:S01]  /*4de0*/  @!P2 STG.E.U8 desc[UR36][R6.64+0x68], R11 ;  /* 0x0000680b0600a986 */ /* 0x0001e2000c101124 */
[----:B------:R-:W-:-:S03]  /*4df0*/  ISETP.LT.OR P2, PT, R3, 0x71, !P0 ;  /* 0x000000710300780c */ /* 0x000fc60004741670 */
[----:B------:R2:W-:Y:S01]  /*4e00*/  @!P5 STG.E.U8 desc[UR36][R6.64+0x69], R79 ;  /* 0x0000694f0600d986 */ /* 0x0005e2000c101124 */
[----:B------:R-:W-:Y:S01]  /*4e10*/  ISETP.LT.OR P5, PT, R3, 0x79, !P0 ;  /* 0x000000790300780c */ /* 0x000fe200047a1670 */
[----:B------:R-:W-:-:S04]  /*4e20*/  @!P4 IMAD R81, R81, R22, RZ ;  /* 0x000000165151c224 */ /* 0x000fc800078e02ff */
[-C--:B-1----:R-:W-:Y:S01]  /*4e30*/  @!P3 IMAD R13, R80, R22.reuse, RZ ;  /* 0x00000016500db224 */ /* 0x082fe200078e02ff */
[----:B------:R2:W-:Y:S01]  /*4e40*/  @!P4 STG.E.U8 desc[UR36][R4.64+0x71], R81 ;  /* 0x000071510400c986 */ /* 0x0005e2000c101124 */
[C---:B------:R-:W-:Y:S02]  /*4e50*/  ISETP.LT.OR P4, PT, R3.reuse, 0x72, !P0 ;  /* 0x000000720300780c */ /* 0x040fe40004781670 */
[C---:B------:R-:W-:Y:S01]  /*4e60*/  ISETP.LT.OR P0, PT, R3.reuse, 0x7a, !P0 ;  /* 0x0000007a0300780c */ /* 0x040fe20004701670 */
[----:B------:R2:W-:Y:S01]  /*4e70*/  @!P3 STG.E.U8 desc[UR36][R4.64+0x70], R13 ;  /* 0x0000700d0400b986 */ /* 0x0005e2000c101124 */
[C---:B------:R-:W-:Y:S02]  /*4e80*/  ISETP.LT.OR P3, PT, R3.reuse, 0x79, !P1 ;  /* 0x000000790300780c */ /* 0x040fe40004f61670 */
[----:B------:R-:W-:Y:S01]  /*4e90*/  ISETP.LT.OR P1, PT, R3, 0x7a, !P1 ;  /* 0x0000007a0300780c */ /* 0x000fe20004f21670 */
[-C--:B------:R-:W-:Y:S02]  /*4ea0*/  @!P2 IMAD R3, R82, R22.reuse, RZ ;  /* 0x000000165203a224 */ /* 0x080fe400078e02ff */
[----:B0-----:R-:W-:-:S03]  /*4eb0*/  @!P5 IMAD R11, R86, R22, RZ ;  /* 0x00000016560bd224 */ /* 0x001fc600078e02ff */
[----:B------:R2:W-:Y:S01]  /*4ec0*/  @!P2 STG.E.U8 desc[UR36][R6.64+0x70], R3 ;  /* 0x000070030600a986 */ /* 0x0005e2000c101124 */
[-C--:B------:R-:W-:Y:S02]  /*4ed0*/  @!P4 IMAD R83, R83, R22.reuse, RZ ;  /* 0x000000165353c224 */ /* 0x080fe400078e02ff */
[-C--:B------:R-:W-:Y:S02]  /*4ee0*/  @!P0 IMAD R87, R87, R22.reuse, RZ ;  /* 0x0000001657578224 */ /* 0x080fe400078e02ff */
[-C--:B------:R-:W-:Y:S01]  /*4ef0*/  @!P3 IMAD R9, R84, R22.reuse, RZ ;  /* 0x000000165409b224 */ /* 0x080fe200078e02ff */
[----:B------:R2:W-:Y:S01]  /*4f00*/  @!P4 STG.E.U8 desc[UR36][R6.64+0x71], R83 ;  /* 0x000071530600c986 */ /* 0x0005e2000c101124 */
[----:B------:R-:W-:-:S03]  /*4f10*/  @!P1 IMAD R85, R85, R22, RZ ;  /* 0x0000001655559224 */ /* 0x000fc600078e02ff */
[----:B------:R2:W-:Y:S04]  /*4f20*/  @!P3 STG.E.U8 desc[UR36][R4.64+0x78], R9 ;  /* 0x000078090400b986 */ /* 0x0005e8000c101124 */
[----:B------:R2:W-:Y:S04]  /*4f30*/  @!P1 STG.E.U8 desc[UR36][R4.64+0x79], R85 ;  /* 0x0000795504009986 */ /* 0x0005e8000c101124 */
[----:B------:R2:W-:Y:S04]  /*4f40*/  @!P5 STG.E.U8 desc[UR36][R6.64+0x78], R11 ;  /* 0x0000780b0600d986 */ /* 0x0005e8000c101124 */
[----:B------:R2:W-:Y:S02]  /*4f50*/  @!P0 STG.E.U8 desc[UR36][R6.64+0x79], R87 ;  /* 0x0000795706008986 */ /* 0x0005e4000c101124 */
.L_x_159:
[----:B------:R-:W-:Y:S05]  /*4f60*/  BSYNC B0 ;  /* 0x0000000000007941 */ /* 0x000fea0003800000 */
.L_x_29:
[----:B------:R-:W-:Y:S01]  /*4f70*/  ULDC UR4, c[0x0][0xc] ;  /* 0x0000030000047ab9 */ /* 0x000fe20000000800 */
[----:B------:R-:W-:Y:S01]  /*4f80*/  ULDC UR5, c[0x0][0x10] ;  /* 0x0000040000057ab9 */ /* 0x000fe20000000800 */
[----:B--2---:R-:W2:Y:S01]  /*4f90*/  LDC R3, c[0x0][0x14] ;  /* 0x00000500ff037b82 */ /* 0x004ea20000000800 */
[----:B------:R-:W-:Y:S01]  /*4fa0*/  UIMAD.WIDE.U32 UR4, UR4, UR5, URZ ;  /* 0x00000005040472a5 */ /* 0x000fe2000f8e003f */
[----:B------:R-:W-:Y:S02]  /*4fb0*/  IMAD.MOV.U32 R91, RZ, RZ, -0x1 ;  /* 0xffffffffff5b7424 */ /* 0x000fe400078e00ff */
[----:B------:R-:W-:-:S03]  /*4fc0*/  IMAD.MOV.U32 R89, RZ, RZ, -0x1 ;  /* 0xffffffffff597424 */ /* 0x000fc600078e00ff */
[----:B--2---:R-:W-:-:S04]  /*4fd0*/  IMAD.WIDE.U32 R16, R3, UR4, R16 ;  /* 0x0000000403107c25 */ /* 0x004fc8000f8e0010 */
[----:B------:R-:W-:Y:S01]  /*4fe0*/  IMAD R3, R3, UR5, RZ ;  /* 0x0000000503037c24 */ /* 0x000fe2000f8e02ff */
[----:B------:R-:W-:Y:S02]  /*4ff0*/  ULDC.64 UR4, c[0x0][0x650] ;  /* 0x0001940000047ab9 */ /* 0x000fe40000000a00 */
[----:B------:R-:W-:Y:S01]  /*5000*/  ISETP.GE.U32.AND P0, PT, R16, UR4, PT ;  /* 0x0000000410007c0c */ /* 0x000fe2000bf06070 */
[--C-:B------:R-:W-:Y:S01]  /*5010*/  IMAD.IADD R17, R17, 0x1, R3.reuse ;  /* 0x0000000111117824 */ /* 0x100fe200078e0203 */
[----:B------:R-:W-:-:S04]  /*5020*/  PRMT R3, RZ, 0x7610, R3 ;  /* 0x00007610ff037816 */ /* 0x000fc80000000003 */
[----:B------:R-:W-:-:S13]  /*5030*/  ISETP.GE.U32.AND.EX P0, PT, R17, UR5, PT, P0 ;  /* 0x0000000511007c0c */ /* 0x000fda000bf06100 */
[----:B------:R-:W-:Y:S05]  /*5040*/  @P0 BRA `(.L_x_160) ;  /* 0x0000000400640947 */ /* 0x000fea0003800000 */
[----:B------:R-:W2:Y:S01]  /*5050*/  S2R R12, SR_CTAID.X ;  /* 0x00000000000c7919 */ /* 0x000ea20000002500 */
[----:B------:R-:W3:Y:S01]  /*5060*/  LDC.64 R10, c[0x0][0x628] ;  /* 0x00018a00ff0a7b82 */ /* 0x000ee20000000a00 */
[----:B------:R-:W-:Y:S01]  /*5070*/  ULDC UR4, c[0x0][0x150] ;  /* 0x0000540000047ab9 */ /* 0x000fe20000000800 */
[----:B------:R-:W-:Y:S01]  /*5080*/  IMAD.MOV.U32 R8, RZ, RZ, R16 ;  /* 0x000000ffff087224 */ /* 0x000fe200078e0010 */
[----:B------:R-:W0:Y:S01]  /*5090*/  S2R R24, SR_CTAID.Y ;  /* 0x0000000000187919 */ /* 0x000e220000002600 */
[----:B------:R-:W-:-:S04]  /*50a0*/  IMAD.MOV.U32 R9, RZ, RZ, R17 ;  /* 0x000000ffff097224 */ /* 0x000fc800078e0011 */
[----:B------:R-:W0:Y:S08]  /*50b0*/  LDC R21, c[0x0][0x144] ;  /* 0x00005100ff157b82 */ /* 0x000e300000000800 */
[----:B------:R-:W0:Y:S08]  /*50c0*/  LDC R0, c[0x0][0x630] ;  /* 0x00018c00ff007b82 */ /* 0x000e300000000800 */
[----:B-1----:R-:W1:Y:S01]  /*50d0*/  LDC.64 R14, c[0x0][0x620] ;  /* 0x00018800ff0e7b82 */ /* 0x002e620000000a00 */
[----:B---3--:R-:W-:-:S04]  /*50e0*/  ISETP.NE.U32.AND P0, PT, R10, RZ, PT ;  /* 0x000000ff0a00720c */ /* 0x008fc80003f05070 */
[----:B------:R-:W-:Y:S02]  /*50f0*/  ISETP.NE.AND.EX P0, PT, R11, RZ, PT, P0 ;  /* 0x000000ff0b00720c */ /* 0x000fe40003f05300 */
[----:B--2---:R-:W-:-:S05]  /*5100*/  I2FP.F32.U32 R3, R12 ;  /* 0x0000000c00037245 */ /* 0x004fca0000201000 */
[----:B------:R-:W-:-:S04]  /*5110*/  FMUL R3, R3, UR4 ;  /* 0x0000000403037c20 */ /* 0x000fc80008400000 */
[----:B------:R2:W3:Y:S02]  /*5120*/  F2I.U32.TRUNC.NTZ R20, R3 ;  /* 0x0000000300147305 */ /* 0x0004e4000020f000 */
[----:B0-----:R-:W-:Y:S05]  /*5130*/  @!P0 BRA `(.L_x_161) ;  /* 0x0000000000288947 */ /* 0x001fea0003800000 */
[----:B--2---:R-:W0:Y:S02]  /*5140*/  LDC R3, c[0x0][0x634] ;  /* 0x00018d00ff037b82 */ /* 0x004e240000000800 */
[----:B0-----:R-:W-:-:S05]  /*5150*/  IADD3 R3, P0, R16, R3, RZ ;  /* 0x0000000310037210 */ /* 0x001fca0007f1e0ff */
[----:B------:R-:W-:-:S04]  /*5160*/  IMAD.X R13, RZ, RZ, R17, P0 ;  /* 0x000000ffff0d7224 */ /* 0x000fc800000e0611 */
[----:B------:R-:W-:-:S04]  /*5170*/  IMAD.WIDE.U32 R4, R13, R10, RZ ;  /* 0x0000000a0d047225 */ /* 0x000fc800078e00ff */
[----:B----4-:R-:W-:-:S04]  /*5180*/  IMAD.WIDE.U32 R6, P0, R3, R11, R4 ;  /* 0x0000000b03067225 */ /* 0x010fc80007800004 */
[----:B------:R-:W-:-:S04]  /*5190*/  IMAD.WIDE.U32 R4, R3, R10, RZ ;  /* 0x0000000a03047225 */ /* 0x000fc800078e00ff */
[----:B------:R-:W-:Y:S01]  /*51a0*/  IMAD.X R9, RZ, RZ, RZ, P0 ;  /* 0x000000ffff097224 */ /* 0x000fe200000e06ff */
[----:B------:R-:W-:Y:S01]  /*51b0*/  IADD3 RZ, P0, R5, R6, RZ ;  /* 0x0000000605ff7210 */ /* 0x000fe20007f1e0ff */
[----:B------:R-:W-:-:S04]  /*51c0*/  IMAD.MOV.U32 R8, RZ, RZ, R7 ;  /* 0x000000ffff087224 */ /* 0x000fc800078e0007 */
[----:B------:R-:W-:-:S08]  /*51d0*/  IMAD.WIDE.U32.X R8, R13, R11, R8, P0 ;  /* 0x0000000b0d087225 */ /* 0x000fd000000e0408 */
.L_x_161:
[----:B------:R-:W0:Y:S01]  /*51e0*/  LDC.64 R28, c[0x0][0x640] ;  /* 0x00019000ff1c7b82 */ /* 0x000e220000000a00 */
[-CC-:B------:R-:W-:Y:S01]  /*51f0*/  SHF.R.U64 R89, R8, R0.reuse, R9.reuse ;  /* 0x0000000008597219 */ /* 0x180fe20000001209 */
[----:B---3--:R-:W-:Y:S01]  /*5200*/  IMAD.MOV R20, RZ, RZ, -R20 ;  /* 0x000000ffff147224 */ /* 0x008fe200078e0a14 */
[----:B------:R-:W-:Y:S01]  /*5210*/  SHF.R.U32.HI R0, RZ, R0, R9 ;  /* 0x00000000ff007219 */ /* 0x000fe20000011609 */
[----:B------:R-:W-:Y:S01]  /*5220*/  ULDC UR4, c[0x0][0x154] ;  /* 0x0000550000047ab9 */ /* 0x000fe20000000800 */
[----:B--2---:R-:W-:Y:S01]  /*5230*/  IADD3 R3, P0, RZ, -R89, RZ ;  /* 0x80000059ff037210 */ /* 0x004fe20007f1e0ff */
[----:B------:R-:W-:Y:S02]  /*5240*/  IMAD R21, R21, R20, R12 ;  /* 0x0000001415157224 */ /* 0x000fe400078e020c */
[----:B----4-:R-:W2:Y:S01]  /*5250*/  LDC R6, c[0x0][0x618] ;  /* 0x00018600ff067b82 */ /* 0x010ea20000000800 */
[----:B------:R-:W-:Y:S02]  /*5260*/  IMAD.MOV.U32 R7, RZ, RZ, 0x1 ;  /* 0x00000001ff077424 */ /* 0x000fe400078e00ff */
[----:B------:R-:W-:-:S04]  /*5270*/  IMAD.X R5, RZ, RZ, ~R0, P0 ;  /* 0x000000ffff057224 */ /* 0x000fc800000e0e00 */
[-C--:B-1----:R-:W-:Y:S01]  /*5280*/  IMAD R0, R5, R14.reuse, RZ ;  /* 0x0000000e05007224 */ /* 0x082fe200078e02ff */
[----:B------:R-:W1:Y:S01]  /*5290*/  LDC R8, c[0x0][0x608] ;  /* 0x00018200ff087b82 */ /* 0x000e620000000800 */
[----:B------:R-:W-:-:S04]  /*52a0*/  IMAD.WIDE.U32 R4, R3, R14, R16 ;  /* 0x0000000e03047225 */ /* 0x000fc800078e0010 */
[----:B------:R-:W-:Y:S01]  /*52b0*/  IMAD R3, R3, R15, R0 ;  /* 0x0000000f03037224 */ /* 0x000fe200078e0200 */
[----:B------:R-:W-:Y:S02]  /*52c0*/  I2FP.F32.U32 R0, R24 ;  /* 0x0000001800007245 */ /* 0x000fe40000201000 */
[----:B------:R-:W3:Y:S01]  /*52d0*/  LDC R26, c[0x0][0x658] ;  /* 0x00019600ff1a7b82 */ /* 0x000ee20000000800 */
[----:B------:R-:W-:Y:S01]  /*52e0*/  IMAD.IADD R3, R5, 0x1, R3 ;  /* 0x0000000105037824 */ /* 0x000fe200078e0203 */
[----:B0-----:R-:W-:Y:S01]  /*52f0*/  ISETP.NE.U32.AND P0, PT, R28, RZ, PT ;  /* 0x000000ff1c00720c */ /* 0x001fe20003f05070 */
[----:B------:R-:W-:Y:S01]  /*5300*/  FMUL R0, R0, UR4 ;  /* 0x0000000400007c20 */ /* 0x000fe20008400000 */
[----:B------:R-:W-:Y:S02]  /*5310*/  IMAD.MOV.U32 R5, RZ, RZ, -0x1 ;  /* 0xffffffffff057424 */ /* 0x000fe400078e00ff */
[----:B------:R-:W-:Y:S01]  /*5320*/  ISETP.NE.AND.EX P0, PT, R29, RZ, PT, P0 ;  /* 0x000000ff1d00720c */ /* 0x000fe20003f05300 */
[----:B------:R0:W4:Y:S01]  /*5330*/  F2I.U32.TRUNC.NTZ R13, R0 ;  /* 0x00000000000d7305 */ /* 0x000122000020f000 */
[----:B------:R-:W0:Y:S01]  /*5340*/  LDC R15, c[0x0][0x148] ;  /* 0x00005200ff0f7b82 */ /* 0x000e220000000800 */
[----:B--2---:R-:W-:-:S02]  /*5350*/  SHF.R.U64 R12, R4, R6, R3 ;  /* 0x00000006040c7219 */ /* 0x004fc40000001203 */
[----:B------:R-:W-:-:S05]  /*5360*/  SHF.R.U32.HI R3, RZ, R6, R3 ;  /* 0x00000006ff037219 */ /* 0x000fca0000011603 */
[----:B------:R-:W2:Y:S01]  /*5370*/  LDC R20, c[0x0][0x600] ;  /* 0x00018000ff147b82 */ /* 0x000ea20000000800 */
[-CC-:B-1----:R-:W-:Y:S02]  /*5380*/  SHF.R.U64 R10, R12, R8.reuse, R3.reuse ;  /* 0x000000080c0a7219 */ /* 0x182fe40000001203 */
[----:B------:R-:W-:-:S05]  /*5390*/  SHF.R.U32.HI R3, RZ, R8, R3 ;  /* 0x00000008ff037219 */ /* 0x000fca0000011603 */
[----:B------:R-:W1:Y:S01]  /*53a0*/  LDC R27, c[0x0][0x648] ;  /* 0x00019200ff1b7b82 */ /* 0x000e620000000800 */
[-C--:B---3--:R-:W-:Y:S02]  /*53b0*/  SHF.L.U32 R4, R5, R26.reuse, RZ ;  /* 0x0000001a05047219 */ /* 0x088fe400000006ff */
[-CC-:B------:R-:W-:Y:S02]  /*53c0*/  SHF.R.U64 R14, R10, R26.reuse, R3.reuse ;  /* 0x0000001a0a0e7219 */ /* 0x180fe40000001203 */
[----:B------:R-:W-:Y:S02]  /*53d0*/  SHF.R.U32.HI R5, RZ, R26, R3 ;  /* 0x0000001aff057219 */ /* 0x000fe40000011603 */
[----:B------:R-:W-:Y:S01]  /*53e0*/  LOP3.LUT R25, RZ, R4, RZ, 0x33, !PT ;  /* 0x00000004ff197212 */ /* 0x000fe200078e33ff */
[----:B------:R-:W3:Y:S01]  /*53f0*/  LDC R30, c[0x0][0x638] ;  /* 0x00018e00ff1e7b82 */ /* 0x000ee20000000800 */
[----:B------:R-:W-:Y:S01]  /*5400*/  SHF.L.U32 R26, R7, R26, RZ ;  /* 0x0000001a071a7219 */ /* 0x000fe200000006ff */
[----:B------:R-:W-:-:S06]  /*5410*/  IMAD.MOV.U32 R4, RZ, RZ, R14 ;  /* 0x000000ffff047224 */ /* 0x000fcc00078e000e */
[----:B------:R-:W0:Y:S01]  /*5420*/  LDC R31, c[0x0][0x610] ;  /* 0x00018400ff1f7b82 */ /* 0x000e220000000800 */
[----:B----4-:R-:W-:Y:S05]  /*5430*/  @!P0 BRA `(.L_x_162) ;  /* 0x0000000000288947 */ /* 0x010fea0003800000 */
[----:B------:R-:W4:Y:S02]  /*5440*/  LDC R3, c[0x0][0x64c] ;  /* 0x00019300ff037b82 */ /* 0x000f240000000800 */
[----:B----4-:R-:W-:-:S05]  /*5450*/  IADD3 R3, P0, R14, R3, RZ ;  /* 0x000000030e037210 */ /* 0x010fca0007f1e0ff */
        /* <DEDUP_REMOVED lines=8> */
.L_x_162:
[----:B------:R-:W-:Y:S01]  /*54e0*/  ISETP.NE.AND P0, PT, R2, 0x1, PT ;  /* 0x000000010200780c */ /* 0x000fe20003f05270 */
[----:B--2---:R-:W-:Y:S01]  /*54f0*/  VIADD R7, R20, 0xffffffff ;  /* 0xffffffff14077836 */ /* 0x004fe20000000000 */
[----:B01----:R-:W-:Y:S01]  /*5500*/  SHF.R.U64 R0, R4, R27, R5 ;  /* 0x0000001b04007219 */ /* 0x003fe20000001205 */
[----:B------:R-:W-:Y:S01]  /*5510*/  IMAD.MOV R13, RZ, RZ, -R13 ;  /* 0x000000ffff0d7224 */ /* 0x000fe200078e0a0d */
[----:B------:R-:W-:Y:S01]  /*5520*/  LOP3.LUT R5, R10, R25, RZ, 0xc0, !PT ;  /* 0x000000190a057212 */ /* 0x000fe200078ec0ff */
[----:B------:R-:W-:Y:S01]  /*5530*/  IMAD.MOV.U32 R4, RZ, RZ, 0x1 ;  /* 0x00000001ff047424 */ /* 0x000fe200078e00ff */
[----:B------:R-:W-:Y:S01]  /*5540*/  LOP3.LUT R12, R12, R7, RZ, 0xc0, !PT ;  /* 0x000000070c0c7212 */ /* 0x000fe200078ec0ff */
[----:B------:R-:W-:Y:S02]  /*5550*/  IMAD.MOV R3, RZ, RZ, -R0 ;  /* 0x000000ffff037224 */ /* 0x000fe400078e0a00 */
[----:B------:R-:W-:Y:S02]  /*5560*/  IMAD R0, R26, R0, R5 ;  /* 0x000000001a007224 */ /* 0x000fe400078e0205 */
[----:B---3--:R-:W-:-:S02]  /*5570*/  IMAD R3, R3, R30, R14 ;  /* 0x0000001e03037224 */ /* 0x008fc400078e020e */
[----:B------:R-:W-:Y:S02]  /*5580*/  @P0 IMAD R21, R15, R13, R24 ;  /* 0x0000000d0f150224 */ /* 0x000fe400078e0218 */
[----:B------:R-:W-:Y:S01]  /*5590*/  IMAD R5, R3, R20, R12 ;  /* 0x0000001403057224 */ /* 0x000fe200078e020c */
[----:B------:R-:W-:Y:S01]  /*55a0*/  PRMT R3, R4, 0x7610, R3 ;  /* 0x0000761004037816 */ /* 0x000fe20000000003 */
[----:B------:R-:W-:-:S05]  /*55b0*/  IMAD R0, R0, R31, R21 ;  /* 0x0000001f00007224 */ /* 0x000fca00078e0215 */
[----:B------:R-:W-:Y:S02]  /*55c0*/  SEL R91, R5, R0, !P0 ;  /* 0x00000000055b7207 */ /* 0x000fe40004000000 */
[----:B------:R-:W-:-:S07]  /*55d0*/  SEL R0, R0, R5, !P0 ;  /* 0x0000000500007207 */ /* 0x000fce0004000000 */
.L_x_160:
[----:B------:R-:W-:Y:S01]  /*55e0*/  LOP3.LUT P0, RZ, R3, 0xff, RZ, 0xc0, !PT ;  /* 0x000000ff03ff7812 */ /* 0x000fe2000780c0ff */
[----:B------:R-:W-:-:S12]  /*55f0*/  IMAD.MOV.U32 R90, RZ, RZ, R0 ;  /* 0x000000ffff5a7224 */ /* 0x000fd800078e0000 */
[----:B------:R-:W-:Y:S05]  /*5600*/  @P0 BRA `(.L_x_163) ;  /* 0xffffffb800a00947 */ /* 0x000fea000383ffff */
[----:B------:R-:W-:Y:S05]  /*5610*/  EXIT ;  /* 0x000000000000794d */ /* 0x000fea0003800000 */
.L_x_4:
[----:B0-----:R-:W-:Y:S01]  /*5620*/  ULDC.64 UR4, c[0x0][0x650] ;  /* 0x0001940000047ab9 */ /* 0x001fe20000000a00 */
        /* <DEDUP_REMOVED lines=25> */
.L_x_165:
[--C-:B------:R-:W-:Y:S01]  /*57c0*/  SHF.R.U64 R12, R10, R14, R11.reuse ;  /* 0x0000000e0a0c7219 */ /* 0x100fe2000000120b */
[----:B------:R-:W0:Y:S01]  /*57d0*/  LDC R22, c[0x0][0x618] ;  /* 0x00018600ff167b82 */ /* 0x000e220000000800 */
[----:B------:R-:W-:Y:S01]  /*57e0*/  I2FP.F32.U32 R6, R4 ;  /* 0x0000000400067245 */ /* 0x000fe20000201000 */
[----:B------:R-:W-:Y:S01]  /*57f0*/  ULDC UR4, c[0x0][0x150] ;  /* 0x0000540000047ab9 */ /* 0x000fe20000000800 */
[----:B------:R-:W-:Y:S02]  /*5800*/  SHF.R.U32.HI R5, RZ, R14, R11 ;  /* 0x0000000eff057219 */ /* 0x000fe4000001160b */
[----:B------:R-:W-:Y:S01]  /*5810*/  IADD3 R9, P0, RZ, -R12, RZ ;  /* 0x8000000cff097210 */ /* 0x000fe20007f1e0ff */
[----:B------:R-:W-:Y:S01]  /*5820*/  FMUL R11, R6, UR4 ;  /* 0x00000004060b7c20 */ /* 0x000fe20008400000 */
[----:B------:R-:W-:Y:S01]  /*5830*/  ULDC UR4, c[0x0][0x154] ;  /* 0x0000550000047ab9 */ /* 0x000fe20000000800 */
[----:B------:R-:W1:Y:S02]  /*5840*/  LDC.64 R24, c[0x0][0x640] ;  /* 0x00019000ff187b82 */ /* 0x000e640000000a00 */
[----:B------:R-:W-:-:S02]  /*5850*/  IMAD.X R5, RZ, RZ, ~R5, P0 ;  /* 0x000000ffff057224 */ /* 0x000fc400000e0e05 */
[----:B------:R-:W2:Y:S01]  /*5860*/  F2I.U32.TRUNC.NTZ R11, R11 ;  /* 0x0000000b000b7305 */ /* 0x000ea2000020f000 */
[----:B------:R-:W-:-:S03]  /*5870*/  IMAD.WIDE.U32 R6, R9, R20, R16 ;  /* 0x0000001409067225 */ /* 0x000fc600078e0010 */
[----:B------:R-:W3:Y:S01]  /*5880*/  LDC R13, c[0x0][0x144] ;  /* 0x00005100ff0d7b82 */ /* 0x000ee20000000800 */
[----:B------:R-:W-:-:S04]  /*5890*/  IMAD R8, R5, R20, RZ ;  /* 0x0000001405087224 */ /* 0x000fc800078e02ff */
[----:B------:R-:W-:Y:S02]  /*58a0*/  IMAD R5, R9, R21, R8 ;  /* 0x0000001509057224 */ /* 0x000fe400078e0208 */
[----:B------:R-:W-:Y:S01]  /*58b0*/  IMAD.MOV.U32 R8, RZ, RZ, -0x1 ;  /* 0xffffffffff087424 */ /* 0x000fe200078e00ff */
[----:B------:R-:W4:Y:S01]  /*58c0*/  LDC R14, c[0x0][0x608] ;  /* 0x00018200ff0e7b82 */ /* 0x000f220000000800 */
[----:B------:R-:W-:Y:S01]  /*58d0*/  IMAD.IADD R5, R7, 0x1, R5 ;  /* 0x0000000107057824 */ /* 0x000fe200078e0205 */
[----:B------:R-:W-:-:S04]  /*58e0*/  I2FP.F32.U32 R7, R3 ;  /* 0x0000000300077245 */ /* 0x000fc80000201000 */
[-C--:B0-----:R-:W-:Y:S01]  /*58f0*/  SHF.R.U64 R10, R6, R22.reuse, R5 ;  /* 0x00000016060a7219 */ /* 0x081fe20000001205 */
[----:B--2---:R-:W-:Y:S01]  /*5900*/  IMAD.MOV R6, RZ, RZ, -R11 ;  /* 0x000000ffff067224 */ /* 0x004fe200078e0a0b */
[----:B------:R-:W0:Y:S01]  /*5910*/  LDC R9, c[0x0][0x658] ;  /* 0x00019600ff097b82 */ /* 0x000e220000000800 */
[----:B-1----:R-:W-:Y:S01]  /*5920*/  ISETP.NE.U32.AND P0, PT, R24, RZ, PT ;  /* 0x000000ff1800720c */ /* 0x002fe20003f05070 */
[----:B------:R-:W-:Y:S01]  /*5930*/  FMUL R7, R7, UR4 ;  /* 0x0000000407077c20 */ /* 0x000fe20008400000 */
[----:B------:R-:W-:Y:S02]  /*5940*/  SHF.R.U32.HI R5, RZ, R22, R5 ;  /* 0x00000016ff057219 */ /* 0x000fe40000011605 */
[----:B------:R-:W-:-:S03]  /*5950*/  ISETP.NE.AND.EX P0, PT, R25, RZ, PT, P0 ;  /* 0x000000ff1900720c */ /* 0x000fc60003f05300 */
[----:B------:R-:W1:Y:S01]  /*5960*/  LDC R20, c[0x0][0x148] ;  /* 0x00005200ff147b82 */ /* 0x000e620000000800 */
[----:B---3--:R-:W-:Y:S02]  /*5970*/  IMAD R23, R13, R6, R4 ;  /* 0x000000060d177224 */ /* 0x008fe400078e0204 */
[----:B------:R-:W-:-:S05]  /*5980*/  IMAD.MOV.U32 R6, RZ, RZ, 0x1 ;  /* 0x00000001ff067424 */ /* 0x000fca00078e00ff */
[----:B------:R-:W2:Y:S01]  /*5990*/  LDC R21, c[0x0][0x600] ;  /* 0x00018000ff157b82 */ /* 0x000ea20000000800 */
[-CC-:B----4-:R-:W-:Y:S02]  /*59a0*/  SHF.R.U64 R13, R10, R14.reuse, R5.reuse ;  /* 0x0000000e0a0d7219 */ /* 0x190fe40000001205 */
[----:B------:R-:W-:Y:S02]  /*59b0*/  SHF.R.U32.HI R4, RZ, R14, R5 ;  /* 0x0000000eff047219 */ /* 0x000fe40000011605 */
[----:B------:R3:W4:Y:S03]  /*59c0*/  F2I.U32.TRUNC.NTZ R14, R7 ;  /* 0x00000007000e7305 */ /* 0x000726000020f000 */
[----:B------:R-:W1:Y:S01]  /*59d0*/  LDC R26, c[0x0][0x648] ;  /* 0x00019200ff1a7b82 */ /* 0x000e620000000800 */
[-C--:B0-----:R-:W-:Y:S02]  /*59e0*/  SHF.R.U64 R15, R13, R9.reuse, R4 ;  /* 0x000000090d0f7219 */ /* 0x081fe40000001204 */
[----:B------:R-:W-:-:S02]  /*59f0*/  SHF.L.U32 R8, R8, R9, RZ ;  /* 0x0000000908087219 */ /* 0x000fc400000006ff */
[-C--:B------:R-:W-:Y:S01]  /*5a00*/  SHF.R.U32.HI R5, RZ, R9.reuse, R4 ;  /* 0x00000009ff057219 */ /* 0x080fe20000011604 */
[----:B------:R-:W-:Y:S01]  /*5a10*/  IMAD.MOV.U32 R4, RZ, RZ, R15 ;  /* 0x000000ffff047224 */ /* 0x000fe200078e000f */
[----:B------:R-:W-:Y:S01]  /*5a20*/  SHF.L.U32 R22, R6, R9, RZ ;  /* 0x0000000906167219 */ /* 0x000fe200000006ff */
[----:B------:R-:W0:Y:S01]  /*5a30*/  LDC R27, c[0x0][0x638] ;  /* 0x00018e00ff1b7b82 */ /* 0x000e220000000800 */
[----:B------:R-:W-:-:S07]  /*5a40*/  LOP3.LUT R28, RZ, R8, RZ, 0x33, !PT ;  /* 0x00000008ff1c7212 */ /* 0x000fce00078e33ff */
        /* <DEDUP_REMOVED lines=12> */
.L_x_166:
[----:B------:R-:W-:Y:S01]  /*5b10*/  ISETP.NE.AND P0, PT, R2, 0x1, PT ;  /* 0x000000010200780c */ /* 0x000fe20003f05270 */
[----:B--2---:R-:W-:Y:S01]  /*5b20*/  VIADD R7, R21, 0xffffffff ;  /* 0xffffffff15077836 */ /* 0x004fe20000000000 */
[----:B-1----:R-:W-:Y:S01]  /*5b30*/  SHF.R.U64 R5, R4, R26, R5 ;  /* 0x0000001a04057219 */ /* 0x002fe20000001205 */
[----:B------:R-:W-:Y:S01]  /*5b40*/  IMAD.MOV R14, RZ, RZ, -R14 ;  /* 0x000000ffff0e7224 */ /* 0x000fe200078e0a0e */
[----:B------:R-:W-:Y:S01]  /*5b50*/  LOP3.LUT R4, R13, R28, RZ, 0xc0, !PT ;  /* 0x0000001c0d047212 */ /* 0x000fe200078ec0ff */
[----:B------:R-:W-:Y:S01]  /*5b60*/  IMAD.MOV.U32 R8, RZ, RZ, R12 ;  /* 0x000000ffff087224 */ /* 0x000fe200078e000c */
[----:B------:R-:W-:Y:S01]  /*5b70*/  LOP3.LUT R10, R10, R7, RZ, 0xc0, !PT ;  /* 0x000000070a0a7212 */ /* 0x000fe200078ec0ff */
[----:B------:R-:W-:Y:S02]  /*5b80*/  IMAD.MOV R6, RZ, RZ, -R5 ;  /* 0x000000ffff067224 */ /* 0x000fe400078e0a05 */
[----:B------:R-:W-:-:S04]  /*5b90*/  IMAD R4, R22, R5, R4 ;  /* 0x0000000516047224 */ /* 0x000fc800078e0204 */
[----:B------:R-:W-:Y:S02]  /*5ba0*/  @P0 IMAD R23, R20, R14, R3 ;  /* 0x0000000e14170224 */ /* 0x000fe400078e0203 */
[----:B0-----:R-:W-:Y:S02]  /*5bb0*/  IMAD R3, R6, R27, R15 ;  /* 0x0000001b06037224 */ /* 0x001fe400078e020f */
[----:B------:R-:W-:Y:S02]  /*5bc0*/  IMAD R7, R4, R29, R23 ;  /* 0x0000001d04077224 */ /* 0x000fe400078e0217 */
[----:B------:R-:W-:Y:S02]  /*5bd0*/  IMAD R4, R3, R21, R10 ;  /* 0x0000001503047224 */ /* 0x000fe400078e020a */
[----:B------:R-:W-:-:S03]  /*5be0*/  IMAD.MOV.U32 R6, RZ, RZ, 0x1 ;  /* 0x00000001ff067424 */ /* 0x000fc600078e00ff */
[----:B------:R-:W-:Y:S02]  /*5bf0*/  SEL R9, R4, R7, !P0 ;  /* 0x0000000704097207 */ /* 0x000fe40004000000 */
[----:B------:R-:W-:-:S07]  /*5c00*/  SEL R7, R7, R4, !P0 ;  /* 0x0000000407077207 */ /* 0x000fce0004000000 */
.L_x_164:
[----:B------:R-:W-:-:S08]  /*5c10*/  NOP ;  /* 0x0000000000007918 */ /* 0x000fd00000000000 */
[----:B------:R-:W0:-:S00]  /*5c20*/  USETMAXREG.DEALLOC.CTAPOOL 0x28 ;  /* 0x00000028000079c8 */ /* 0x000e0000080e0500 */
[----:B0-----:R-:W-:-:S13]  /*5c30*/  ISETP.NE.AND P0, PT, R0, RZ, PT ;  /* 0x000000ff0000720c */ /* 0x001fda0003f05270 */
[----:B------:R-:W-:Y:S05]  /*5c40*/  @P0 EXIT ;  /* 0x000000000000094d */ /* 0x000fea0003800000 */
[----:B------:R-:W-:Y:S01]  /*5c50*/  LOP3.LUT P0, RZ, R6, 0xff, RZ, 0xc0, !PT ;  /* 0x000000ff06ff7812 */ /* 0x000fe2000780c0ff */
[----:B------:R-:W-:Y:S02]  /*5c60*/  IMAD.MOV.U32 R0, RZ, RZ, 0x1 ;  /* 0x00000001ff007424 */ /* 0x000fe400078e00ff */
[----:B------:R-:W-:-:S10]  /*5c70*/  IMAD.MOV.U32 R12, RZ, RZ, RZ ;  /* 0x000000ffff0c7224 */ /* 0x000fd400078e00ff */
[----:B------:R-:W-:Y:S05]  /*5c80*/  @!P0 BRA `(.L_x_167) ;  /* 0x0000000c002c8947 */ /* 0x000fea0003800000 */
[----:B------:R-:W0:Y:S01]  /*5c90*/  LDC R0, c[0x0][0x28c] ;  /* 0x0000a300ff007b82 */ /* 0x000e220000000800 */
[----:B------:R-:W-:Y:S01]  /*5ca0*/  ULDC UR5, c[0x0][0x600] ;  /* 0x0001800000057ab9 */ /* 0x000fe20000000800 */
[----:B------:R-:W-:Y:S01]  /*5cb0*/  ULDC UR4, c[0x0][0xc] ;  /* 0x0000030000047ab9 */ /* 0x000fe20000000800 */
[----:B------:R-:W-:Y:S01]  /*5cc0*/  UIADD3 UR16, UR5, -0x1, URZ ;  /* 0xffffffff05107890 */ /* 0x000fe2000fffe03f */
[C---:B------:R-:W-:Y:S01]  /*5cd0*/  LOP3.LUT P2, RZ, R18.reuse, 0x7f, RZ, 0xc0, !PT ;  /* 0x0000007f12ff7812 */ /* 0x040fe2000784c0ff */
[----:B------:R-:W-:Y:S01]  /*5ce0*/  ULDC UR6, c[0x0][0x658] ;  /* 0x0001960000067ab9 */ /* 0x000fe20000000800 */
[----:B------:R-:W-:Y:S01]  /*5cf0*/  ULDC UR5, c[0x0][0x10] ;  /* 0x0000040000057ab9 */ /* 0x000fe20000000800 */
[----:B------:R-:W-:Y:S01]  /*5d00*/  UMOV UR7, 0xffffffff ;  /* 0xffffffff00077882 */ /* 0x000fe20000000000 */
[----:B------:R-:W-:Y:S01]  /*5d10*/  UMOV UR8, 0x1 ;  /* 0x0000000100087882 */ /* 0x000fe20000000000 */
[----:B------:R-:W-:Y:S01]  /*5d20*/  UIMAD.WIDE.U32 UR4, UR4, UR5, URZ ;  /* 0x00000005040472a5 */ /* 0x000fe2000f8e003f */
[----:B------:R-:W-:Y:S01]  /*5d30*/  LOP3.LUT P0, RZ, R18, 0x1f, RZ, 0xc0, !PT ;  /* 0x0000001f12ff7812 */ /* 0x000fe2000780c0ff */
[----:B------:R-:W-:Y:S01]  /*5d40*/  USHF.L.U32 UR7, UR7, UR6, URZ ;  /* 0x0000000607077299 */ /* 0x000fe2000800063f */
[----:B------:R-:W-:Y:S01]  /*5d50*/  BSSY B0, `(.L_x_167) ;  /* 0x00000be000007945 */ /* 0x000fe20003800000 */
[----:B------:R-:W-:Y:S01]  /*5d60*/  USHF.L.U32 UR18, UR8, UR6, URZ ;  /* 0x0000000608127299 */ /* 0x000fe2000800063f */
[----:B------:R-:W-:Y:S01]  /*5d70*/  IMAD.MOV.U32 R13, RZ, RZ, 0x1 ;  /* 0x00000001ff0d7424 */ /* 0x000fe200078e00ff */
[----:B------:R-:W-:Y:S01]  /*5d80*/  LOP3.LUT R11, R19, 0x2, RZ, 0xfc, !PT ;  /* 0x00000002130b7812 */ /* 0x000fe200078efcff */
[----:B------:R-:W-:Y:S01]  /*5d90*/  ULDC UR6, c[0x0][0x14] ;  /* 0x0000050000067ab9 */ /* 0x000fe20000000800 */
[----:B------:R-:W-:Y:S01]  /*5da0*/  PLOP3.LUT P0, PT, P0, P2, PT, 0x8a, 0x0 ;  /* 0x000000000000781c */ /* 0x000fe20000705172 */
[----:B------:R-:W-:Y:S01]  /*5db0*/  UIMAD.WIDE.U32 UR20, UR4, UR6, URZ ;  /* 0x00000006041472a5 */ /* 0x000fe2000f8e003f */
[----:B------:R-:W-:Y:S01]  /*5dc0*/  IMAD.MOV.U32 R12, RZ, RZ, RZ ;  /* 0x000000ffff0c7224 */ /* 0x000fe200078e00ff */
[----:B------:R-:W-:-:S02]  /*5dd0*/  UIMAD UR13, UR5, UR6, URZ ;  /* 0x00000006050d72a4 */ /* 0x000fc4000f8e023f */
[----:B------:R-:W-:Y:S01]  /*5de0*/  ULOP3.LUT UR17, URZ, UR7, URZ, 0x33, !UPT ;  /* 0x000000073f117292 */ /* 0x000fe2000f8e333f */
[----:B0-----:R-:W-:Y:S01]  /*5df0*/  VIADD R0, R0, 0x3f ;  /* 0x0000003f00007836 */ /* 0x001fe20000000000 */
[----:B------:R-:W-:Y:S01]  /*5e00*/  UIADD3 UR13, UR21, UR13, URZ ;  /* 0x0000000d150d7290 */ /* 0x000fe2000fffe03f */
[----:B------:R-:W-:-:S03]  /*5e10*/  ULDC.64 UR22, c[0x0][0x198] ;  /* 0x0000660000167ab9 */ /* 0x000fc60000000a00 */
[----:B------:R-:W-:-:S04]  /*5e20*/  SHF.R.S32.HI R3, RZ, 0x1f, R0 ;  /* 0x0000001fff037819 */ /* 0x000fc80000011400 */
[----:B------:R-:W-:Y:S01]  /*5e30*/  LEA.HI R3, R3, R0, RZ, 0x6 ;  /* 0x0000000003037211 */ /* 0x000fe200078f30ff */
[----:B------:R-:W-:-:S03]  /*5e40*/  IMAD.MOV.U32 R0, RZ, RZ, 0x1 ;  /* 0x00000001ff007424 */ /* 0x000fc600078e00ff */
[----:B------:R-:W-:-:S05]  /*5e50*/  SHF.R.S32.HI R3, RZ, 0x6, R3 ;  /* 0x00000006ff037819 */ /* 0x000fca0000011403 */
[----:B------:R-:W-:-:S07]  /*5e60*/  VIADD R10, R3, 0x1 ;  /* 0x00000001030a7836 */ /* 0x000fce0000000000 */
.L_x_179:
[----:B------:R-:W-:-:S03]  /*5e70*/  UMOV UR4, 0xffffffff ;  /* 0xffffffff00047882 */ /* 0x000fc60000000000 */
[----:B------:R-:W-:Y:S05]  /*5e80*/  BRA.DIV UR4, `(.L_x_168) ;  /* 0x0000001204fc7947 */ /* 0x000fea000b800000 */
[----:B------:R-:W-:-:S13]  /*5e90*/  ELECT P6, URZ, PT ;  /* 0x00000000003f782f */ /* 0x000fda00038c0000 */
.L_x_200:
[----:B------:R-:W0:Y:S01]  /*5ea0*/  LDC R4, c[0x0][0x28c] ;  /* 0x0000a300ff047b82 */ /* 0x000e220000000800 */
[----:B------:R-:W-:Y:S01]  /*5eb0*/  BSSY B1, `(.L_x_169) ;  /* 0x0000035000017945 */ /* 0x000fe20003800000 */
[----:B0-----:R-:W-:-:S13]  /*5ec0*/  ISETP.LT.OR P6, PT, R4, 0x1, !P6 ;  /* 0x000000010400780c */ /* 0x001fda00077c1670 */
[----:B------:R-:W-:Y:S05]  /*5ed0*/  @P6 BRA `(.L_x_170) ;  /* 0x0000000000c86947 */ /* 0x000fea0003800000 */
[----:B------:R-:W-:Y:S02]  /*5ee0*/  IMAD.SHL.U32 R15, R9, 0x80, RZ ;  /* 0x00000080090f7824 */ /* 0x000fe400078e00ff */
[----:B------:R-:W-:Y:S02]  /*5ef0*/  IMAD.SHL.U32 R18, R7, 0x80, RZ ;  /* 0x0000008007127824 */ /* 0x000fe400078e00ff */
[----:B------:R-:W-:Y:S02]  /*5f00*/  IMAD.MOV.U32 R20, RZ, RZ, RZ ;  /* 0x000000ffff147224 */ /* 0x000fe400078e00ff */
[----:B------:R-:W-:Y:S02]  /*5f10*/  IMAD.MOV.U32 R4, RZ, RZ, R10 ;  /* 0x000000ffff047224 */ /* 0x000fe400078e000a */
[----:B------:R-:W-:Y:S02]  /*5f20*/  IMAD.MOV.U32 R5, RZ, RZ, R0 ;  /* 0x000000ffff057224 */ /* 0x000fe400078e0000 */
[----:B------:R-:W-:-:S07]  /*5f30*/  IMAD.MOV.U32 R6, RZ, RZ, R12 ;  /* 0x000000ffff067224 */ /* 0x000fce00078e000c */
.L_x_174:
[----:B------:R-:W0:Y:S01]  /*5f40*/  S2R R14, SR_CgaCtaId ;  /* 0x00000000000e7919 */ /* 0x000e220000008800 */
[----:B------:R-:W-:Y:S01]  /*5f50*/  MOV R7, 0x400 ;  /* 0x0000040000077802 */ /* 0x000fe20000000f00 */
[----:B------:R-:W1:Y:S03]  /*5f60*/  @!P2 LDC R9, c[0x0][0x500] ;  /* 0x00014000ff09ab82 */ /* 0x000e660000000800 */
[----:B0-----:R-:W-:Y:S02]  /*5f70*/  LEA R21, R14, R7, 0x18 ;  /* 0x000000070e157211 */ /* 0x001fe400078ec0ff */
[----:B------:R-:W-:-:S03]  /*5f80*/  SHF.L.U32 R7, R5, 0x1f, RZ ;  /* 0x0000001f05077819 */ /* 0x000fc600000006ff */
[----:B------:R-:W-:-:S04]  /*5f90*/  IMAD R14, R6, 0x8, R21 ;  /* 0x00000008060e7824 */ /* 0x000fc800078e0215 */
[----:B------:R-:W0:Y:S02]  /*5fa0*/  SYNCS.PHASECHK.TRANS64.TRYWAIT P1, [R14+URZ+0x70], R7 ;  /* 0x000070070e0075a7 */ /* 0x000e24000802017f */
[----:B01----:R-:W-:Y:S05]  /*5fb0*/  @!P1 BRA `(.L_x_171) ;  /* 0x0000001000d09947 */ /* 0x003fea0003800000 */
.L_x_201:
[----:B0-----:R-:W-:Y:S01]  /*5fc0*/  PRMT R7, R11, 0x9910, RZ ;  /* 0x000099100b077816 */ /* 0x001fe200000000ff */
[----:B------:R0:W-:Y:S03]  /*5fd0*/  @!P2 SYNCS.ARRIVE.TRANS64 RZ, [R14+URZ], R9 ;  /* 0x000000090effa9a7 */ /* 0x0001e6000800003f */
[----:B------:R-:W-:-:S13]  /*5fe0*/  ISETP.NE.AND P1, PT, R7, 0x2, PT ;  /* 0x000000020700780c */ /* 0x000fda0003f25270 */
[----:B0-----:R-:W-:Y:S05]  /*5ff0*/  @P1 BRA `(.L_x_172) ;  /* 0x0000000000041947 */ /* 0x001fea0003800000 */
[----:B------:R-:W-:Y:S01]  /*6000*/  BPT.TRAP 0x1 ;  /* 0x000000040000795c */ /* 0x000fe20000300000 */
.L_x_172:
[----:B------:R-:W-:Y:S05]  /*6010*/  @P0 BRA `(.L_x_173) ;  /* 0x0000000000040947 */ /* 0x000fea0003800000 */
[----:B------:R-:W-:Y:S01]  /*6020*/  BPT.TRAP 0x1 ;  /* 0x000000040000795c */ /* 0x000fe20000300000 */
.L_x_173:
[----:B------:R-:W-:Y:S01]  /*6030*/  IMAD R21, R6, 0x2000, R21 ;  /* 0x0000200006157824 */ /* 0x000fe200078e0215 */
[----:B------:R-:W-:Y:S01]  /*6040*/  R2UR UR9, R14 ;  /* 0x000000000e0972ca */ /* 0x000fe200000e0000 */
[----:B------:R-:W-:Y:S01]  /*6050*/  VIADD R4, R4, 0xffffffff ;  /* 0xffffffff04047836 */ /* 0x000fe20000000000 */
[----:B------:R-:W-:Y:S01]  /*6060*/  UIADD3 UR4, UP0, UR22, 0xf0, URZ ;  /* 0x000000f016047890 */ /* 0x000fe2000ff1e03f */
[----:B------:R-:W-:Y:S01]  /*6070*/  R2UR UR11, R18 ;  /* 0x00000000120b72ca */ /* 0x000fe200000e0000 */
[----:B------:R-:W-:Y:S01]  /*6080*/  UIADD3 UR24, UP1, UR22, 0x1f0, URZ ;  /* 0x000001f016187890 */ /* 0x000fe2000ff3e03f */
[----:B------:R-:W-:Y:S01]  /*6090*/  R2UR UR8, R21 ;  /* 0x00000000150872ca */ /* 0x000fe200000e0000 */
[----:B------:R-:W-:Y:S01]  /*60a0*/  UIADD3.X UR5, URZ, UR23, URZ, UP0, !UPT ;  /* 0x000000173f057290 */ /* 0x000fe200087fe43f */
[----:B------:R-:W-:Y:S01]  /*60b0*/  R2UR UR10, R20 ;  /* 0x00000000140a72ca */ /* 0x000fe200000e0000 */
[----:B------:R-:W-:Y:S01]  /*60c0*/  VIADD R6, R6, 0x1 ;  /* 0x0000000106067836 */ /* 0x000fe20000000000 */
[----:B------:R-:W-:Y:S01]  /*60d0*/  R2UR UR12, R8 ;  /* 0x00000000080c72ca */ /* 0x000fe200000e0000 */
[----:B------:R-:W-:Y:S01]  /*60e0*/  UIADD3.X UR25, URZ, UR23, URZ, UP1, !UPT ;  /* 0x000000173f197290 */ /* 0x000fe20008ffe43f */
[----:B------:R-:W-:Y:S01]  /*60f0*/  R2UR UR19, R15 ;  /* 0x000000000f1372ca */ /* 0x000fe200000e0000 */
[----:B------:R-:W-:Y:S01]  /*6100*/  UMOV UR6, 0x0 ;  /* 0x0000000000067882 */ /* 0x000fe20000000000 */
[----:B------:R-:W-:Y:S01]  /*6110*/  ISETP.GT.AND P3, PT, R4, 0x1, PT ;  /* 0x000000010400780c */ /* 0x000fe20003f64270 */
[----:B------:R-:W-:Y:S01]  /*6120*/  UMOV UR7, 0x10000000 ;  /* 0x1000000000077882 */ /* 0x000fe20000000000 */
[----:B------:R-:W-:Y:S01]  /*6130*/  ISETP.NE.AND P1, PT, R6, 0xe, PT ;  /* 0x0000000e0600780c */ /* 0x000fe20003f25270 */
[----:B------:R-:W-:-:S02]  /*6140*/  VIADD R20, R20, 0x40 ;  /* 0x0000004014147836 */ /* 0x000fc40000000000 */
[----:B------:R-:W-:Y:S01]  /*6150*/  UIADD3 UR14, UR8, 0x200, URZ ;  /* 0x00000200080e7890 */ /* 0x000fe2000fffe03f */
[----:B------:R-:W-:Y:S01]  /*6160*/  SEL R14, RZ, 0x1, P1 ;  /* 0x00000001ff0e7807 */ /* 0x000fe20000800000 */
[----:B------:R-:W-:Y:S01]  /*6170*/  UIADD3 UR15, UR8, 0x1c200, URZ ;  /* 0x0001c200080f7890 */ /* 0x000fe2000fffe03f */
[----:B------:R-:W-:Y:S02]  /*6180*/  SEL R6, R6, RZ, P1 ;  /* 0x000000ff06067207 */ /* 0x000fe40000800000 */
[----:B------:R-:W-:Y:S02]  /*6190*/  LOP3.LUT R5, R5, R14, RZ, 0x3c, !PT ;  /* 0x0000000e05057212 */ /* 0x000fe400078e3cff */
[----:B------:R-:W-:Y:S02]  /*61a0*/  UMOV UR8, UR14 ;  /* 0x0000000e00087c82 */ /* 0x000fe40008000000 */
[----:B------:R0:W-:Y:S02]  /*61b0*/  UTMALDG.3D [UR8], [UR4], desc[UR6] ;  /* 0x00000608040075b4 */ /* 0x0001e40008011000 */
[----:B0-----:R-:W-:Y:S01]  /*61c0*/  UMOV UR8, UR15 ;  /* 0x0000000f00087c82 */ /* 0x001fe20008000000 */
[----:B------:R-:W-:-:S02]  /*61d0*/  UMOV UR11, UR19 ;  /* 0x00000013000b7c82 */ /* 0x000fc40008000000 */
[----:B------:R0:W-:Y:S02]  /*61e0*/  UTMALDG.3D [UR8], [UR24], desc[UR6] ;  /* 0x00000608180075b4 */ /* 0x0001e40008011000 */
[----:B0-----:R-:W-:Y:S05]  /*61f0*/  @P3 BRA `(.L_x_174) ;  /* 0xfffffffc00503947 */ /* 0x001fea000383ffff */
.L_x_170:
[----:B------:R-:W-:Y:S05]  /*6200*/  BSYNC B1 ;  /* 0x0000000000017941 */ /* 0x000fea0003800000 */
.L_x_169:
[----:B------:R-:W-:Y:S01]  /*6210*/  LOP3.LUT P3, RZ, R13, 0xff, RZ, 0xc0, !PT ;  /* 0x000000ff0dff7812 */ /* 0x000fe2000786c0ff */
[----:B------:R-:W-:Y:S01]  /*6220*/  IMAD.IADD R12, R3, 0x1, R12 ;  /* 0x00000001030c7824 */ /* 0x000fe200078e020c */
[----:B------:R-:W-:Y:S01]  /*6230*/  IADD3 R16, P4, R16, UR20, RZ ;  /* 0x0000001410107c10 */ /* 0x000fe2000ff9e0ff */
[----:B------:R-:W-:Y:S01]  /*6240*/  ULDC.64 UR4, c[0x0][0x650] ;  /* 0x0001940000047ab9 */ /* 0x000fe20000000a00 */
[----:B------:R-:W-:Y:S01]  /*6250*/  BSSY B1, `(.L_x_175) ;  /* 0x000006b000017945 */ /* 0x000fe20003800000 */
[----:B------:R-:W-:Y:S01]  /*6260*/  IMAD.MOV.U32 R9, RZ, RZ, -0x1 ;  /* 0xffffffffff097424 */ /* 0x000fe200078e00ff */
[----:B------:R-:W-:Y:S01]  /*6270*/  SHF.R.U32.HI R4, RZ, 0x1, R12 ;  /* 0x00000001ff047819 */ /* 0x000fe2000001160c */
[----:B------:R-:W-:Y:S01]  /*6280*/  IMAD.MOV.U32 R8, RZ, RZ, -0x1 ;  /* 0xffffffffff087424 */ /* 0x000fe200078e00ff */
[----:B------:R-:W-:Y:S02]  /*6290*/  ISETP.GT.U32.AND P1, PT, R12, 0xd, PT ;  /* 0x0000000d0c00780c */ /* 0x000fe40003f24070 */
[----:B------:R-:W-:-:S02]  /*62a0*/  IADD3.X R17, R17, UR13, RZ, P4, !PT ;  /* 0x0000000d11117c10 */ /* 0x000fc4000a7fe4ff */
[----:B------:R-:W-:Y:S01]  /*62b0*/  ISETP.LT.U32.AND P1, PT, R3, 0xe, P1 ;  /* 0x0000000e0300780c */ /* 0x000fe20000f21070 */
[----:B------:R-:W0:Y:S01]  /*62c0*/  @P3 S2R R6, SR_CgaCtaId ;  /* 0x0000000000063919 */ /* 0x000e220000008800 */
[----:B------:R-:W-:Y:S02]  /*62d0*/  @P3 MOV R5, 0x400 ;  /* 0x0000040000053802 */ /* 0x000fe40000000f00 */
[----:B------:R-:W-:Y:S02]  /*62e0*/  PRMT R13, RZ, 0x7610, R13 ;  /* 0x00007610ff0d7816 */ /* 0x000fe4000000000d */
[----:B0-----:R-:W-:Y:S01]  /*62f0*/  @P3 LEA R6, R6, R5, 0x18 ;  /* 0x0000000506063211 */ /* 0x001fe200078ec0ff */
[----:B------:R-:W-:-:S03]  /*6300*/  IMAD.WIDE.U32 R4, R4, -0x6db6db6d, RZ ;  /* 0x9249249304047825 */ /* 0x000fc600078e00ff */
[----:B------:R0:W-:Y:S01]  /*6310*/  @P3 SYNCS.ARRIVE.TRANS64.A1T0 RZ, [R6+URZ+0xf8], RZ ;  /* 0x0000f8ff06ff39a7 */ /* 0x0001e2000810003f */
[----:B------:R-:W-:Y:S02]  /*6320*/  ISETP.GE.U32.AND P3, PT, R3, 0xe, PT ;  /* 0x0000000e0300780c */ /* 0x000fe40003f66070 */
[----:B------:R-:W-:Y:S02]  /*6330*/  SHF.R.U32.HI R7, RZ, 0x2, R5 ;  /* 0x00000002ff077819 */ /* 0x000fe40000011605 */
[----:B------:R-:W-:Y:S02]  /*6340*/  SEL R5, RZ, 0x1, !P1 ;  /* 0x00000001ff057807 */ /* 0x000fe40004800000 */
[----:B------:R-:W-:Y:S01]  /*6350*/  ISETP.GE.U32.AND P1, PT, R16, UR4, PT ;  /* 0x0000000410007c0c */ /* 0x000fe2000bf26070 */
[----:B------:R-:W-:Y:S01]  /*6360*/  IMAD R12, R7, -0xe, R12 ;  /* 0xfffffff2070c7824 */ /* 0x000fe200078e020c */
[----:B------:R-:W-:Y:S02]  /*6370*/  LOP3.LUT R0, R0, R5, RZ, 0x3c, !PT ;  /* 0x0000000500007212 */ /* 0x000fe400078e3cff */
[----:B------:R-:W-:-:S02]  /*6380*/  ISETP.GE.U32.AND.EX P1, PT, R17, UR5, PT, P1 ;  /* 0x0000000511007c0c */ /* 0x000fc4000bf26110 */
[----:B------:R-:W-:Y:S02]  /*6390*/  PRMT R4, RZ, 0x7610, R4 ;  /* 0x00007610ff047816 */ /* 0x000fe40000000004 */
[----:B------:R-:W-:Y:S01]  /*63a0*/  @P3 LOP3.LUT R0, R0, 0x1, R7, 0x78, !PT ;  /* 0x0000000100003812 */ /* 0x000fe200078e7807 */
[----:B------:R-:W-:-:S08]  /*63b0*/  IMAD.MOV.U32 R7, RZ, RZ, -0x1 ;  /* 0xffffffffff077424 */ /* 0x000fd000078e00ff */
[----:B0-----:R-:W-:Y:S05]  /*63c0*/  @P1 BRA `(.L_x_176) ;  /* 0x00000004004c1947 */ /* 0x001fea0003800000 */
[----:B------:R-:W-:Y:S01]  /*63d0*/  ULDC.64 UR4, c[0x0][0x628] ;  /* 0x00018a0000047ab9 */ /* 0x000fe20000000a00 */
[----:B------:R-:W0:Y:S01]  /*63e0*/  S2R R15, SR_CTAID.X ;  /* 0x00000000000f7919 */ /* 0x000e220000002500 */
[----:B------:R-:W-:Y:S01]  /*63f0*/  ISETP.NE.U32.AND P1, PT, RZ, UR4, PT ;  /* 0x00000004ff007c0c */ /* 0x000fe2000bf25070 */
[----:B------:R-:W-:Y:S01]  /*6400*/  ULDC UR7, c[0x0][0x630] ;  /* 0x00018c0000077ab9 */ /* 0x000fe20000000800 */
[----:B------:R-:W-:Y:S01]  /*6410*/  IMAD.MOV.U32 R4, RZ, RZ, R16 ;  /* 0x000000ffff047224 */ /* 0x000fe200078e0010 */
[----:B------:R-:W1:Y:S01]  /*6420*/  S2R R14, SR_CTAID.Y ;  /* 0x00000000000e7919 */ /* 0x000e620000002600 */
[----:B------:R-:W-:Y:S01]  /*6430*/  ISETP.NE.AND.EX P1, PT, RZ, UR5, PT, P1 ;  /* 0x00000005ff007c0c */ /* 0x000fe2000bf25310 */
[----:B------:R-:W-:-:S12]  /*6440*/  IMAD.MOV.U32 R5, RZ, RZ, R17 ;  /* 0x000000ffff057224 */ /* 0x000fd800078e0011 */
[----:B------:R-:W-:Y:S05]  /*6450*/  @!P1 BRA `(.L_x_177) ;  /* 0x0000000000289947 */ /* 0x000fea0003800000 */
[----:B------:R-:W-:Y:S02]  /*6460*/  ULDC UR6, c[0x0][0x634] ;  /* 0x00018d0000067ab9 */ /* 0x000fe40000000800 */
[----:B------:R-:W-:-:S05]  /*6470*/  IADD3 R9, P1, R16, UR6, RZ ;  /* 0x0000000610097c10 */ /* 0x000fca000ff3e0ff */
[----:B------:R-:W-:-:S04]  /*6480*/  IMAD.X R21, RZ, RZ, R17, P1 ;  /* 0x000000ffff157224 */ /* 0x000fc800008e0611 */
[----:B------:R-:W-:-:S04]  /*6490*/  IMAD.WIDE.U32 R6, R21, UR4, RZ ;  /* 0x0000000415067c25 */ /* 0x000fc8000f8e00ff */
[----:B------:R-:W-:-:S04]  /*64a0*/  IMAD.WIDE.U32 R6, P1, R9, UR5, R6 ;  /* 0x0000000509067c25 */ /* 0x000fc8000f820006 */
[----:B------:R-:W-:-:S04]  /*64b0*/  IMAD.WIDE.U32 R8, R9, UR4, RZ ;  /* 0x0000000409087c25 */ /* 0x000fc8000f8e00ff */
[----:B------:R-:W-:Y:S01]  /*64c0*/  IMAD.X R5, RZ, RZ, RZ, P1 ;  /* 0x000000ffff057224 */ /* 0x000fe200008e06ff */
[----:B------:R-:W-:Y:S01]  /*64d0*/  IADD3 RZ, P1, R9, R6, RZ ;  /* 0x0000000609ff7210 */ /* 0x000fe20007f3e0ff */
[----:B------:R-:W-:-:S04]  /*64e0*/  IMAD.MOV.U32 R4, RZ, RZ, R7 ;  /* 0x000000ffff047224 */ /* 0x000fc800078e0007 */
[----:B------:R-:W-:-:S08]  /*64f0*/  IMAD.WIDE.U32.X R4, R21, UR5, R4, P1 ;  /* 0x0000000515047c25 */ /* 0x000fd000088e0404 */
.L_x_177:
[--C-:B------:R-:W-:Y:S01]  /*6500*/  SHF.R.U64 R8, R4, UR7, R5.reuse ;  /* 0x0000000704087c19 */ /* 0x100fe20008001205 */
[----:B------:R-:W-:Y:S01]  /*6510*/  ULDC.64 UR4, c[0x0][0x620] ;  /* 0x0001880000047ab9 */ /* 0x000fe20000000a00 */
[----:B------:R-:W-:Y:S01]  /*6520*/  SHF.R.U32.HI R4, RZ, UR7, R5 ;  /* 0x00000007ff047c19 */ /* 0x000fe20008011605 */
[----:B------:R-:W2:Y:S01]  /*6530*/  LDC R24, c[0x0][0x144] ;  /* 0x00005100ff187b82 */ /* 0x000ea20000000800 */
[----:B------:R-:W-:Y:S01]  /*6540*/  IADD3 R7, P1, RZ, -R8, RZ ;  /* 0x80000008ff077210 */ /* 0x000fe20007f3e0ff */
[----:B------:R-:W-:Y:S01]  /*6550*/  ULDC.64 UR8, c[0x0][0x640] ;  /* 0x0001900000087ab9 */ /* 0x000fe20000000a00 */
[----:B0-----:R-:W-:Y:S01]  /*6560*/  I2FP.F32.U32 R9, R15 ;  /* 0x0000000f00097245 */ /* 0x001fe20000201000 */
[----:B------:R-:W-:Y:S02]  /*6570*/  ULDC UR6, c[0x0][0x608] ;  /* 0x0001820000067ab9 */ /* 0x000fe40000000800 */
[----:B------:R-:W-:Y:S01]  /*6580*/  IMAD.X R4, RZ, RZ, ~R4, P1 ;  /* 0x000000ffff047224 */ /* 0x000fe200008e0e04 */
[----:B------:R-:W-:Y:S01]  /*6590*/  ISETP.NE.U32.AND P1, PT, RZ, UR8, PT ;  /* 0x00000008ff007c0c */ /* 0x000fe2000bf25070 */
[----:B------:R-:W0:Y:S02]  /*65a0*/  LDC R21, c[0x0][0x148] ;  /* 0x00005200ff157b82 */ /* 0x000e240000000800 */
[----:B------:R-:W-:Y:S01]  /*65b0*/  IMAD R6, R4, UR4, RZ ;  /* 0x0000000404067c24 */ /* 0x000fe2000f8e02ff */
[----:B------:R-:W-:Y:S01]  /*65c0*/  ISETP.NE.AND.EX P1, PT, RZ, UR9, PT, P1 ;  /* 0x00000009ff007c0c */ /* 0x000fe2000bf25310 */
[----:B------:R-:W-:Y:S01]  /*65d0*/  IMAD.WIDE.U32 R4, R7, UR4, R16 ;  /* 0x0000000407047c25 */ /* 0x000fe2000f8e0010 */
[----:B------:R-:W-:-:S03]  /*65e0*/  ULDC UR4, c[0x0][0x150] ;  /* 0x0000540000047ab9 */ /* 0x000fc60000000800 */
[----:B------:R-:W-:Y:S02]  /*65f0*/  IMAD R7, R7, UR5, R6 ;  /* 0x0000000507077c24 */ /* 0x000fe4000f8e0206 */
[----:B------:R-:W-:Y:S01]  /*6600*/  FMUL R6, R9, UR4 ;  /* 0x0000000409067c20 */ /* 0x000fe20008400000 */
[----:B------:R-:W-:Y:S01]  /*6610*/  ULDC UR4, c[0x0][0x618] ;  /* 0x0001860000047ab9 */ /* 0x000fe20000000800 */
[----:B------:R-:W-:Y:S01]  /*6620*/  ULDC UR5, c[0x0][0x154] ;  /* 0x0000550000057ab9 */ /* 0x000fe20000000800 */
[----:B------:R-:W-:-:S03]  /*6630*/  IMAD.IADD R5, R5, 0x1, R7 ;  /* 0x0000000105057824 */ /* 0x000fc600078e0207 */
[----:B------:R-:W3:Y:S02]  /*6640*/  F2I.U32.TRUNC.NTZ R6, R6 ;  /* 0x0000000600067305 */ /* 0x000ee4000020f000 */
[----:B------:R-:W-:Y:S02]  /*6650*/  SHF.R.U64 R9, R4, UR4, R5 ;  /* 0x0000000404097c19 */ /* 0x000fe40008001205 */
[----:B-1----:R-:W-:-:S05]  /*6660*/  I2FP.F32.U32 R4, R14 ;  /* 0x0000000e00047245 */ /* 0x002fca0000201000 */
[----:B------:R-:W-:Y:S01]  /*6670*/  FMUL R22, R4, UR5 ;  /* 0x0000000504167c20 */ /* 0x000fe20008400000 */
[----:B------:R-:W-:Y:S01]  /*6680*/  SHF.R.U32.HI R4, RZ, UR4, R5 ;  /* 0x00000004ff047c19 */ /* 0x000fe20008011605 */
[----:B------:R-:W-:-:S03]  /*6690*/  ULDC UR4, c[0x0][0x658] ;  /* 0x0001960000047ab9 */ /* 0x000fc60000000800 */
[--C-:B------:R-:W-:Y:S01]  /*66a0*/  SHF.R.U64 R20, R9, UR6, R4.reuse ;  /* 0x0000000609147c19 */ /* 0x100fe20008001204 */
[----:B------:R-:W1:Y:S01]  /*66b0*/  F2I.U32.TRUNC.NTZ R22, R22 ;  /* 0x0000001600167305 */ /* 0x000e62000020f000 */
[----:B------:R-:W-:Y:S01]  /*66c0*/  SHF.R.U32.HI R5, RZ, UR6, R4 ;  /* 0x00000006ff057c19 */ /* 0x000fe20008011604 */
[----:B---3--:R-:W-:-:S03]  /*66d0*/  IMAD.MOV R6, RZ, RZ, -R6 ;  /* 0x000000ffff067224 */ /* 0x008fc600078e0a06 */
[----:B------:R-:W-:Y:S01]  /*66e0*/  SHF.R.U64 R18, R20, UR4, R5 ;  /* 0x0000000414127c19 */ /* 0x000fe20008001205 */
[----:B--2---:R-:W-:Y:S01]  /*66f0*/  IMAD R15, R24, R6, R15 ;  /* 0x00000006180f7224 */ /* 0x004fe200078e020f */
[----:B------:R-:W-:-:S03]  /*6700*/  SHF.R.U32.HI R23, RZ, UR4, R5 ;  /* 0x00000004ff177c19 */ /* 0x000fc60008011605 */
[----:B------:R-:W-:Y:S02]  /*6710*/  IMAD.MOV.U32 R4, RZ, RZ, R18 ;  /* 0x000000ffff047224 */ /* 0x000fe400078e0012 */
[----:B------:R-:W-:Y:S01]  /*6720*/  IMAD.MOV.U32 R5, RZ, RZ, R23 ;  /* 0x000000ffff057224 */ /* 0x000fe200078e0017 */
[----:B-1----:R-:W-:Y:S06]  /*6730*/  @!P1 BRA `(.L_x_178) ;  /* 0x0000000000289947 */ /* 0x002fec0003800000 */
[----:B------:R-:W-:Y:S02]  /*6740*/  ULDC UR4, c[0x0][0x64c] ;  /* 0x0001930000047ab9 */ /* 0x000fe40000000800 */
[----:B------:R-:W-:-:S05]  /*6750*/  IADD3 R5, P1, R18, UR4, RZ ;  /* 0x0000000412057c10 */ /* 0x000fca000ff3e0ff */
[----:B------:R-:W-:-:S04]  /*6760*/  IMAD.X R23, RZ, RZ, R23, P1 ;  /* 0x000000ffff177224 */ /* 0x000fc800008e0617 */
[----:B------:R-:W-:-:S04]  /*6770*/  IMAD.WIDE.U32 R6, R23, UR8, RZ ;  /* 0x0000000817067c25 */ /* 0x000fc8000f8e00ff */
[----:B------:R-:W-:-:S04]  /*6780*/  IMAD.WIDE.U32 R6, P1, R5, UR9, R6 ;  /* 0x0000000905067c25 */ /* 0x000fc8000f820006 */
[----:B------:R-:W-:-:S04]  /*6790*/  IMAD.WIDE.U32 R4, R5, UR8, RZ ;  /* 0x0000000805047c25 */ /* 0x000fc8000f8e00ff */
[----:B------:R-:W-:Y:S01]  /*67a0*/  IMAD.MOV.U32 R4, RZ, RZ, R7 ;  /* 0x000000ffff047224 */ /* 0x000fe200078e0007 */
[----:B------:R-:W-:Y:S01]  /*67b0*/  IADD3 RZ, P3, R5, R6, RZ ;  /* 0x0000000605ff7210 */ /* 0x000fe20007f7e0ff */
[----:B------:R-:W-:-:S04]  /*67c0*/  IMAD.X R5, RZ, RZ, RZ, P1 ;  /* 0x000000ffff057224 */ /* 0x000fc800008e06ff */
[----:B------:R-:W-:-:S08]  /*67d0*/  IMAD.WIDE.U32.X R4, R23, UR9, R4, P3 ;  /* 0x0000000917047c25 */ /* 0x000fd000098e0404 */
.L_x_178:
[----:B------:R-:W-:Y:S01]  /*67e0*/  ISETP.NE.AND P1, PT, R2, 0x1, PT ;  /* 0x000000010200780c */ /* 0x000fe20003f25270 */
[----:B------:R-:W-:Y:S01]  /*67f0*/  ULDC UR4, c[0x0][0x648] ;  /* 0x0001920000047ab9 */ /* 0x000fe20000000800 */
[----:B------:R-:W-:Y:S01]  /*6800*/  LOP3.LUT R20, R20, UR17, RZ, 0xc0, !PT ;  /* 0x0000001114147c12 */ /* 0x000fe2000f8ec0ff */
[----:B------:R-:W-:Y:S01]  /*6810*/  IMAD.MOV R22, RZ, RZ, -R22 ;  /* 0x000000ffff167224 */ /* 0x000fe200078e0a16 */
[----:B------:R-:W-:Y:S01]  /*6820*/  SHF.R.U64 R5, R4, UR4, R5 ;  /* 0x0000000404057c19 */ /* 0x000fe20008001205 */
[----:B------:R-:W-:Y:S01]  /*6830*/  ULDC UR4, c[0x0][0x638] ;  /* 0x00018e0000047ab9 */ /* 0x000fe20000000800 */
[----:B------:R-:W-:Y:S01]  /*6840*/  LOP3.LUT R9, R9, UR16, RZ, 0xc0, !PT ;  /* 0x0000001009097c12 */ /* 0x000fe2000f8ec0ff */
[----:B------:R-:W-:Y:S01]  /*6850*/  ULDC UR5, c[0x0][0x610] ;  /* 0x0001840000057ab9 */ /* 0x000fe20000000800 */
[----:B------:R-:W-:Y:S02]  /*6860*/  IMAD.MOV.U32 R4, RZ, RZ, 0x1 ;  /* 0x00000001ff047424 */ /* 0x000fe400078e00ff */
[----:B------:R-:W-:-:S02]  /*6870*/  IMAD.MOV R7, RZ, RZ, -R5 ;  /* 0x000000ffff077224 */ /* 0x000fc400078e0a05 */
[----:B------:R-:W-:Y:S02]  /*6880*/  IMAD R20, R5, UR18, R20 ;  /* 0x0000001205147c24 */ /* 0x000fe4000f8e0214 */
[----:B0-----:R-:W-:Y:S02]  /*6890*/  @P1 IMAD R15, R21, R22, R14 ;  /* 0x00000016150f1224 */ /* 0x001fe400078e020e */
[----:B------:R-:W-:Y:S01]  /*68a0*/  IMAD R18, R7, UR4, R18 ;  /* 0x0000000407127c24 */ /* 0x000fe2000f8e0212 */
[----:B------:R-:W-:Y:S01]  /*68b0*/  ULDC UR4, c[0x0][0x600] ;  /* 0x0001800000047ab9 */ /* 0x000fe20000000800 */
[----:B------:R-:W-:Y:S02]  /*68c0*/  IMAD R15, R20, UR5, R15 ;  /* 0x00000005140f7c24 */ /* 0x000fe4000f8e020f */
[----:B------:R-:W-:-:S05]  /*68d0*/  IMAD R18, R18, UR4, R9 ;  /* 0x0000000412127c24 */ /* 0x000fca000f8e0209 */
[----:B------:R-:W-:Y:S02]  /*68e0*/  SEL R9, R18, R15, !P1 ;  /* 0x0000000f12097207 */ /* 0x000fe40004800000 */
[----:B------:R-:W-:-:S07]  /*68f0*/  SEL R7, R15, R18, !P1 ;  /* 0x000000120f077207 */ /* 0x000fce0004800000 */
.L_x_176:
[----:B------:R-:W-:Y:S05]  /*6900*/  BSYNC B1 ;  /* 0x0000000000017941 */ /* 0x000fea0003800000 */
.L_x_175:
[----:B------:R-:W-:-:S13]  /*6910*/  LOP3.LUT P1, RZ, R4, 0xff, RZ, 0xc0, !PT ;  /* 0x000000ff04ff7812 */ /* 0x000fda000782c0ff */
[----:B------:R-:W-:Y:S05]  /*6920*/  @P1 BRA `(.L_x_179) ;  /* 0xfffffff400501947 */ /* 0x000fea000383ffff */
[----:B------:R-:W-:Y:S05]  /*6930*/  BSYNC B0 ;  /* 0x0000000000007941 */ /* 0x000fea0003800000 */
.L_x_167:
[----:B------:R-:W-:-:S03]  /*6940*/  UMOV UR4, 0xffffffff ;  /* 0xffffffff00047882 */ /* 0x000fc60000000000 */
[----:B------:R-:W-:Y:S05]  /*6950*/  BRA.DIV UR4, `(.L_x_180) ;  /* 0x0000000a047c7947 */ /* 0x000fea000b800000 */
[----:B------:R-:W-:-:S13]  /*6960*/  ELECT P6, URZ, PT ;  /* 0x00000000003f782f */ /* 0x000fda00038c0000 */
.L_x_204:
[----:B------:R-:W-:Y:S04]  /*6970*/  BSSY B0, `(.L_x_181) ;  /* 0x0000085000007945 */ /* 0x000fe80003800000 */
[----:B------:R-:W-:Y:S05]  /*6980*/  @!P6 BRA `(.L_x_182) ;  /* 0x00000008000ce947 */ /* 0x000fea0003800000 */
[----:B------:R-:W-:-:S04]  /*6990*/  LOP3.LUT R19, R19, 0x2, RZ, 0xfc, !PT ;  /* 0x0000000213137812 */ /* 0x000fc800078efcff */
[----:B------:R-:W-:-:S13]  /*69a0*/  ISETP.NE.AND P0, PT, R19, 0x3, PT ;  /* 0x000000031300780c */ /* 0x000fda0003f05270 */
[----:B------:R-:W-:Y:S05]  /*69b0*/  @!P0 BRA `(.L_x_183) ;  /* 0x0000000000048947 */ /* 0x000fea0003800000 */
[----:B------:R-:W-:Y:S01]  /*69c0*/  BPT.TRAP 0x1 ;  /* 0x000000040000795c */ /* 0x000fe20000300000 */
.L_x_183:
[----:B------:R-:W0:Y:S01]  /*69d0*/  S2R R3, SR_CgaCtaId ;  /* 0x0000000000037919 */ /* 0x000e220000008800 */
[----:B------:R-:W-:-:S04]  /*69e0*/  MOV R2, 0x400 ;  /* 0x0000040000027802 */ /* 0x000fc80000000f00 */
[----:B0-----:R-:W-:Y:S02]  /*69f0*/  LEA R3, R3, R2, 0x18 ;  /* 0x0000000203037211 */ /* 0x001fe400078ec0ff */
[----:B------:R-:W-:-:S03]  /*6a00*/  SHF.L.U32 R2, R0, 0x1f, RZ ;  /* 0x0000001f00027819 */ /* 0x000fc600000006ff */
[----:B------:R-:W-:-:S04]  /*6a10*/  VIADD R3, R3, 0x70 ;  /* 0x0000007003037836 */ /* 0x000fc80000000000 */
[C---:B------:R-:W-:Y:S02]  /*6a20*/  IMAD R7, R12.reuse, 0x8, R3 ;  /* 0x000000080c077824 */ /* 0x040fe400078e0203 */
[----:B------:R-:W-:Y:S02]  /*6a30*/  VIADD R12, R12, 0x1 ;  /* 0x000000010c0c7836 */ /* 0x000fe40000000000 */
[----:B------:R-:W0:Y:S03]  /*6a40*/  SYNCS.PHASECHK.TRANS64.TRYWAIT P0, [R7+URZ], R2 ;  /* 0x00000002070075a7 */ /* 0x000e26000800017f */
[----:B------:R-:W-:-:S04]  /*6a50*/  ISETP.NE.AND P1, PT, R12, 0xe, PT ;  /* 0x0000000e0c00780c */ /* 0x000fc80003f25270 */
[----:B------:R-:W-:Y:S02]  /*6a60*/  SEL R5, RZ, 0x1, P1 ;  /* 0x00000001ff057807 */ /* 0x000fe40000800000 */
[----:B------:R-:W-:Y:S02]  /*6a70*/  SEL R12, R12, RZ, P1 ;  /* 0x000000ff0c0c7207 */ /* 0x000fe40000800000 */
[----:B------:R-:W-:-:S03]  /*6a80*/  LOP3.LUT R5, R0, R5, RZ, 0x3c, !PT ;  /* 0x0000000500057212 */ /* 0x000fc600078e3cff */
[----:B------:R-:W-:Y:S01]  /*6a90*/  IMAD R9, R12, 0x8, R3 ;  /* 0x000000080c097824 */ /* 0x000fe200078e0203 */
[----:B------:R-:W-:Y:S01]  /*6aa0*/  SHF.L.U32 R4, R5, 0x1f, RZ ;  /* 0x0000001f05047819 */ /* 0x000fe200000006ff */
[----:B0-----:R-:W-:Y:S06]  /*6ab0*/  @!P0 BRA `(.L_x_184) ;  /* 0x0000000800448947 */ /* 0x001fec0003800000 */
.L_x_205:
[----:B------:R-:W1:Y:S01]  /*6ac0*/  SYNCS.PHASECHK.TRANS64.TRYWAIT P0, [R9+URZ], R4 ;  /* 0x00000004090075a7 */ /* 0x000e62000800017f */
[----:B------:R-:W-:-:S05]  /*6ad0*/  VIADD R0, R12, 0x1 ;  /* 0x000000010c007836 */ /* 0x000fca0000000000 */
[----:B------:R-:W-:-:S04]  /*6ae0*/  ISETP.NE.AND P1, PT, R0, 0xe, PT ;  /* 0x0000000e0000780c */ /* 0x000fc80003f25270 */
[----:B0-----:R-:W-:Y:S02]  /*6af0*/  SEL R2, RZ, 0x1, P1 ;  /* 0x00000001ff027807 */ /* 0x001fe40000800000 */
[----:B------:R-:W-:Y:S02]  /*6b00*/  SEL R0, R0, RZ, P1 ;  /* 0x000000ff00007207 */ /* 0x000fe40000800000 */
[----:B------:R-:W-:-:S03]  /*6b10*/  LOP3.LUT R7, R5, R2, RZ, 0x3c, !PT ;  /* 0x0000000205077212 */ /* 0x000fc600078e3cff */
[----:B------:R-:W-:Y:S01]  /*6b20*/  IMAD R6, R0, 0x8, R3 ;  /* 0x0000000800067824 */ /* 0x000fe200078e0203 */
[----:B------:R-:W-:Y:S01]  /*6b30*/  SHF.L.U32 R5, R7, 0x1f, RZ ;  /* 0x0000001f07057819 */ /* 0x000fe200000006ff */
[----:B-1----:R-:W-:Y:S06]  /*6b40*/  @!P0 BRA `(.L_x_185) ;  /* 0x0000000800348947 */ /* 0x002fec0003800000 */
.L_x_206:
[----:B------:R-:W1:Y:S01]  /*6b50*/  SYNCS.PHASECHK.TRANS64.TRYWAIT P0, [R6+URZ], R5 ;  /* 0x00000005060075a7 */ /* 0x000e62000800017f */
[----:B------:R-:W-:-:S05]  /*6b60*/  VIADD R0, R0, 0x1 ;  /* 0x0000000100007836 */ /* 0x000fca0000000000 */
[----:B------:R-:W-:-:S04]  /*6b70*/  ISETP.NE.AND P1, PT, R0, 0xe, PT ;  /* 0x0000000e0000780c */ /* 0x000fc80003f25270 */
[----:B------:R-:W-:Y:S02]  /*6b80*/  SEL R2, RZ, 0x1, P1 ;  /* 0x00000001ff027807 */ /* 0x000fe40000800000 */
[----:B------:R-:W-:Y:S02]  /*6b90*/  SEL R0, R0, RZ, P1 ;  /* 0x000000ff00007207 */ /* 0x000fe40000800000 */
[----:B------:R-:W-:-:S03]  /*6ba0*/  LOP3.LUT R7, R7, R2, RZ, 0x3c, !PT ;  /* 0x0000000207077212 */ /* 0x000fc600078e3cff */
[----:B0-----:R-:W-:Y:S01]  /*6bb0*/  IMAD R9, R0, 0x8, R3 ;  /* 0x0000000800097824 */ /* 0x001fe200078e0203 */
[----:B------:R-:W-:Y:S01]  /*6bc0*/  SHF.L.U32 R4, R7, 0x1f, RZ ;  /* 0x0000001f07047819 */ /* 0x000fe200000006ff */
[----:B-1----:R-:W-:Y:S06]  /*6bd0*/  @!P0 BRA `(.L_x_186) ;  /* 0x0000000800248947 */ /* 0x002fec0003800000 */
.L_x_207:
        /* <DEDUP_REMOVED lines=9> */
.L_x_208:
        /* <DEDUP_REMOVED lines=9> */
.L_x_209:
        /* <DEDUP_REMOVED lines=9> */
.L_x_210:
        /* <DEDUP_REMOVED lines=9> */
.L_x_211:
        /* <DEDUP_REMOVED lines=9> */
.L_x_212:
        /* <DEDUP_REMOVED lines=9> */
.L_x_213:
        /* <DEDUP_REMOVED lines=9> */
.L_x_214:
        /* <DEDUP_REMOVED lines=9> */
.L_x_215:
        /* <DEDUP_REMOVED lines=9> */
.L_x_216:
[----:B------:R-:W1:Y:S01]  /*70f0*/  SYNCS.PHASECHK.TRANS64.TRYWAIT P0, [R6+URZ], R5 ;  /* 0x00000005060075a7 */ /* 0x000e62000800017f */
[----:B------:R-:W-:-:S05]  /*7100*/  VIADD R0, R0, 0x1 ;  /* 0x0000000100007836 */ /* 0x000fca0000000000 */
[----:B------:R-:W-:-:S04]  /*7110*/  ISETP.NE.AND P1, PT, R0, 0xe, PT ;  /* 0x0000000e0000780c */ /* 0x000fc80003f25270 */
[----:B------:R-:W-:Y:S02]  /*7120*/  SEL R2, RZ, 0x1, P1 ;  /* 0x00000001ff027807 */ /* 0x000fe40000800000 */
[----:B------:R-:W-:Y:S02]  /*7130*/  SEL R0, R0, RZ, P1 ;  /* 0x000000ff00007207 */ /* 0x000fe40000800000 */
[----:B------:R-:W-:Y:S01]  /*7140*/  LOP3.LUT R2, R7, R2, RZ, 0x3c, !PT ;  /* 0x0000000207027212 */ /* 0x000fe200078e3cff */
[----:B-1----:R-:W-:Y:S06]  /*7150*/  @!P0 BRA `(.L_x_196) ;  /* 0x00000004008c8947 */ /* 0x002fec0003800000 */
.L_x_217:
[----:B------:R-:W-:Y:S01]  /*7160*/  IMAD R3, R0, 0x8, R3 ;  /* 0x0000000800037824 */ /* 0x000fe200078e0203 */
[----:B------:R-:W-:-:S07]  /*7170*/  SHF.L.U32 R0, R2, 0x1f, RZ ;  /* 0x0000001f02007819 */ /* 0x000fce00000006ff */
.L_x_197:
[----:B--2---:R2:W3:Y:S02]  /*7180*/  SYNCS.PHASECHK.TRANS64.TRYWAIT P0, [R3+URZ], R0 ;  /* 0x00000000030075a7 */ /* 0x0044e4000800017f */
[----:B---3--:R-:W-:Y:S05]  /*7190*/  @!P0 NANOSLEEP.SYNCS 0x989680 ;  /* 0x009896800000895d */ /* 0x008fea0003900000 */
[----:B------:R-:W3:Y:S02]  /*71a0*/  @!P0 SYNCS.PHASECHK.TRANS64 P0, [R3+URZ], R0 ;  /* 0x00000000030085a7 */ /* 0x000ee4000800007f */
[----:B---3--:R-:W-:Y:S05]  /*71b0*/  @!P0 BRA `(.L_x_197) ;  /* 0xfffffffc00f08947 */ /* 0x008fea000383ffff */
.L_x_182:
[----:B------:R-:W-:Y:S05]  /*71c0*/  BSYNC B0 ;  /* 0x0000000000007941 */ /* 0x000fea0003800000 */
.L_x_181:
[----:B------:R-:W-:Y:S05]  /*71d0*/  EXIT ;  /* 0x000000000000794d */ /* 0x000fea0003800000 */
.L_x_18:
[----:B---3--:R3:W4:Y:S02]  /*71e0*/  SYNCS.PHASECHK.TRANS64.TRYWAIT P1, [R3+URZ], R0 ;  /* 0x00000000030075a7 */ /* 0x008724000802017f */
[----:B----4-:R-:W-:Y:S05]  /*71f0*/  @!P1 NANOSLEEP.SYNCS 0x989680 ;  /* 0x009896800000995d */ /* 0x010fea0003900000 */
[----:B------:R-:W4:Y:S02]  /*7200*/  @!P1 SYNCS.PHASECHK.TRANS64 P1, [R3+URZ], R0 ;  /* 0x00000000030095a7 */ /* 0x000f24000802007f */
[----:B----4-:R-:W-:Y:S05]  /*7210*/  @!P1 BRA `(.L_x_18) ;  /* 0xfffffffc00f09947 */ /* 0x010fea000383ffff */
[----:B------:R-:W-:Y:S05]  /*7220*/  BRA `(.L_x_17) ;  /* 0xffffffa000647947 */ /* 0x000fea000383ffff */
.L_x_23:
[----:B-1----:R1:W2:Y:S02]  /*7230*/  SYNCS.PHASECHK.TRANS64.TRYWAIT P1, [R5+URZ], R4 ;  /* 0x00000004050075a7 */ /* 0x0022a4000802017f */
[----:B--2---:R-:W-:Y:S05]  /*7240*/  @!P1 NANOSLEEP.SYNCS 0x989680 ;  /* 0x009896800000995d */ /* 0x004fea0003900000 */
[----:B------:R-:W2:Y:S02]  /*7250*/  @!P1 SYNCS.PHASECHK.TRANS64 P1, [R5+URZ], R4 ;  /* 0x00000004050095a7 */ /* 0x000ea4000802007f */
[----:B--2---:R-:W-:Y:S05]  /*7260*/  @!P1 BRA `(.L_x_23) ;  /* 0xfffffffc00f09947 */ /* 0x004fea000383ffff */
[----:B------:R-:W-:Y:S05]  /*7270*/  BRA `(.L_x_22) ;  /* 0xffffffa400147947 */ /* 0x000fea000383ffff */
.L_x_168:
[----:B------:R-:W-:Y:S01]  /*7280*/  BSSY B1, `(.L_x_198) ;  /* 0x0000006000017945 */ /* 0x000fe20003800000 */
[----:B------:R-:W-:-:S07]  /*7290*/  IMAD.MOV.U32 R15, RZ, RZ, -0x1 ;  /* 0xffffffffff0f7424 */ /* 0x000fce00078e00ff */
[----:B------:R-:W-:Y:S05]  /*72a0*/  WARPSYNC.COLLECTIVE R15, `(.L_x_199) ;  /* 0x000000000f0c7348 */ /* 0x000fea0003c00000 */
[----:B------:R-:W-:Y:S02]  /*72b0*/  ELECT P6, UR62, PT ;  /* 0x00000000003e782f */ /* 0x000fe400038c0000 */
[----:B------:R-:W-:Y:S01]  /*72c0*/  MOV R14, UR62 ;  /* 0x0000003e000e7c02 */ /* 0x000fe20008000f00 */
[----:B------:R-:W-:Y:S10]  /*72d0*/  ENDCOLLECTIVE ;  /* 0x000000000000791b */ /* 0x000ff40003800000 */
.L_x_199:
[----:B------:R-:W-:Y:S05]  /*72e0*/  BSYNC B1 ;  /* 0x0000000000017941 */ /* 0x000fea0003800000 */
.L_x_198:
[----:B------:R-:W-:Y:S05]  /*72f0*/  BRA `(.L_x_200) ;  /* 0xffffffe800e87947 */ /* 0x000fea000383ffff */
.L_x_171:
[----:B0-----:R0:W1:Y:S02]  /*7300*/  SYNCS.PHASECHK.TRANS64.TRYWAIT P1, [R14+URZ+0x70], R7 ;  /* 0x000070070e0075a7 */ /* 0x001064000802017f */
[----:B-1----:R-:W-:Y:S05]  /*7310*/  @!P1 NANOSLEEP.SYNCS 0x989680 ;  /* 0x009896800000995d */ /* 0x002fea0003900000 */
[----:B------:R-:W1:Y:S02]  /*7320*/  @!P1 SYNCS.PHASECHK.TRANS64 P1, [R14+URZ+0x70], R7 ;  /* 0x000070070e0095a7 */ /* 0x000e64000802007f */
[----:B-1----:R-:W-:Y:S05]  /*7330*/  @!P1 BRA `(.L_x_171) ;  /* 0xfffffffc00f09947 */ /* 0x002fea000383ffff */
[----:B------:R-:W-:Y:S05]  /*7340*/  BRA `(.L_x_201) ;  /* 0xffffffec001c7947 */ /* 0x000fea000383ffff */
.L_x_180:
[----:B------:R-:W-:Y:S01]  /*7350*/  BSSY B0, `(.L_x_202) ;  /* 0x0000006000007945 */ /* 0x000fe20003800000 */
[----:B------:R-:W-:-:S07]  /*7360*/  IMAD.MOV.U32 R15, RZ, RZ, -0x1 ;  /* 0xffffffffff0f7424 */ /* 0x000fce00078e00ff */
[----:B------:R-:W-:Y:S05]  /*7370*/  WARPSYNC.COLLECTIVE R15, `(.L_x_203) ;  /* 0x000000000f0c7348 */ /* 0x000fea0003c00000 */
[----:B------:R-:W-:Y:S02]  /*7380*/  ELECT P6, UR62, PT ;  /* 0x00000000003e782f */ /* 0x000fe400038c0000 */
[----:B------:R-:W-:Y:S01]  /*7390*/  MOV R14, UR62 ;  /* 0x0000003e000e7c02 */ /* 0x000fe20008000f00 */
[----:B------:R-:W-:Y:S10]  /*73a0*/  ENDCOLLECTIVE ;  /* 0x000000000000791b */ /* 0x000ff40003800000 */
.L_x_203:
[----:B------:R-:W-:Y:S05]  /*73b0*/  BSYNC B0 ;  /* 0x0000000000007941 */ /* 0x000fea0003800000 */
.L_x_202:
[----:B------:R-:W-:Y:S05]  /*73c0*/  BRA `(.L_x_204) ;  /* 0xfffffff400687947 */ /* 0x000fea000383ffff */
.L_x_184:
[----:B0-----:R0:W1:Y:S02]  /*73d0*/  SYNCS.PHASECHK.TRANS64.TRYWAIT P0, [R7+URZ], R2 ;  /* 0x00000002070075a7 */ /* 0x001064000800017f */
[----:B-1----:R-:W-:Y:S05]  /*73e0*/  @!P0 NANOSLEEP.SYNCS 0x989680 ;  /* 0x009896800000895d */ /* 0x002fea0003900000 */
[----:B------:R-:W1:Y:S02]  /*73f0*/  @!P0 SYNCS.PHASECHK.TRANS64 P0, [R7+URZ], R2 ;  /* 0x00000002070085a7 */ /* 0x000e64000800007f */
[----:B-1----:R-:W-:Y:S05]  /*7400*/  @!P0 BRA `(.L_x_184) ;  /* 0xfffffffc00f08947 */ /* 0x002fea000383ffff */
[----:B------:R-:W-:Y:S05]  /*7410*/  BRA `(.L_x_205) ;  /* 0xfffffff400a87947 */ /* 0x000fea000383ffff */
.L_x_185:
[----:B0-----:R0:W1:Y:S02]  /*7420*/  SYNCS.PHASECHK.TRANS64.TRYWAIT P0, [R9+URZ], R4 ;  /* 0x00000004090075a7 */ /* 0x001064000800017f */
[----:B-1----:R-:W-:Y:S05]  /*7430*/  @!P0 NANOSLEEP.SYNCS 0x989680 ;  /* 0x009896800000895d */ /* 0x002fea0003900000 */
[----:B------:R-:W1:Y:S02]  /*7440*/  @!P0 SYNCS.PHASECHK.TRANS64 P0, [R9+URZ], R4 ;  /* 0x00000004090085a7 */ /* 0x000e64000800007f */
[----:B-1----:R-:W-:Y:S05]  /*7450*/  @!P0 BRA `(.L_x_185) ;  /* 0xfffffffc00f08947 */ /* 0x002fea000383ffff */
[----:B------:R-:W-:Y:S05]  /*7460*/  BRA `(.L_x_206) ;  /* 0xfffffff400b87947 */ /* 0x000fea000383ffff */
.L_x_186:
[----:B0-----:R0:W1:Y:S02]  /*7470*/  SYNCS.PHASECHK.TRANS64.TRYWAIT P0, [R6+URZ], R5 ;  /* 0x00000005060075a7 */ /* 0x001064000800017f */
[----:B-1----:R-:W-:Y:S05]  /*7480*/  @!P0 NANOSLEEP.SYNCS 0x989680 ;  /* 0x009896800000895d */ /* 0x002fea0003900000 */
[----:B------:R-:W1:Y:S02]  /*7490*/  @!P0 SYNCS.PHASECHK.TRANS64 P0, [R6+URZ], R5 ;  /* 0x00000005060085a7 */ /* 0x000e64000800007f */
[----:B-1----:R-:W-:Y:S05]  /*74a0*/  @!P0 BRA `(.L_x_186) ;  /* 0xfffffffc00f08947 */ /* 0x002fea000383ffff */
[----:B------:R-:W-:Y:S05]  /*74b0*/  BRA `(.L_x_207) ;  /* 0xfffffff400c87947 */ /* 0x000fea000383ffff */
.L_x_187:
[----:B0-----:R0:W1:Y:S02]  /*74c0*/  SYNCS.PHASECHK.TRANS64.TRYWAIT P0, [R9+URZ], R4 ;  /* 0x00000004090075a7 */ /* 0x001064000800017f */
[----:B-1----:R-:W-:Y:S05]  /*74d0*/  @!P0 NANOSLEEP.SYNCS 0x989680 ;  /* 0x009896800000895d */ /* 0x002fea0003900000 */
[----:B------:R-:W1:Y:S02]  /*74e0*/  @!P0 SYNCS.PHASECHK.TRANS64 P0, [R9+URZ], R4 ;  /* 0x00000004090085a7 */ /* 0x000e64000800007f */
[----:B-1----:R-:W-:Y:S05]  /*74f0*/  @!P0 BRA `(.L_x_187) ;  /* 0xfffffffc00f08947 */ /* 0x002fea000383ffff */
[----:B------:R-:W-:Y:S05]  /*7500*/  BRA `(.L_x_208) ;  /* 0xfffffff400d87947 */ /* 0x000fea000383ffff */
.L_x_188:
[----:B0-----:R0:W1:Y:S02]  /*7510*/  SYNCS.PHASECHK.TRANS64.TRYWAIT P0, [R6+URZ], R5 ;  /* 0x00000005060075a7 */ /* 0x001064000800017f */
[----:B-1----:R-:W-:Y:S05]  /*7520*/  @!P0 NANOSLEEP.SYNCS 0x989680 ;  /* 0x009896800000895d */ /* 0x002fea0003900000 */
[----:B------:R-:W1:Y:S02]  /*7530*/  @!P0 SYNCS.PHASECHK.TRANS64 P0, [R6+URZ], R5 ;  /* 0x00000005060085a7 */ /* 0x000e64000800007f */
[----:B-1----:R-:W-:Y:S05]  /*7540*/  @!P0 BRA `(.L_x_188) ;  /* 0xfffffffc00f08947 */ /* 0x002fea000383ffff */
[----:B------:R-:W-:Y:S05]  /*7550*/  BRA `(.L_x_209) ;  /* 0xfffffff400e87947 */ /* 0x000fea000383ffff */
.L_x_189:
[----:B0-----:R0:W1:Y:S02]  /*7560*/  SYNCS.PHASECHK.TRANS64.TRYWAIT P0, [R9+URZ], R4 ;  /* 0x00000004090075a7 */ /* 0x001064000800017f */
[----:B-1----:R-:W-:Y:S05]  /*7570*/  @!P0 NANOSLEEP.SYNCS 0x989680 ;  /* 0x009896800000895d */ /* 0x002fea0003900000 */
[----:B------:R-:W1:Y:S02]  /*7580*/  @!P0 SYNCS.PHASECHK.TRANS64 P0, [R9+URZ], R4 ;  /* 0x00000004090085a7 */ /* 0x000e64000800007f */
[----:B-1----:R-:W-:Y:S05]  /*7590*/  @!P0 BRA `(.L_x_189) ;  /* 0xfffffffc00f08947 */ /* 0x002fea000383ffff */
[----:B------:R-:W-:Y:S05]  /*75a0*/  BRA `(.L_x_210) ;  /* 0xfffffff400f87947 */ /* 0x000fea000383ffff */
.L_x_190:
[----:B0-----:R0:W1:Y:S02]  /*75b0*/  SYNCS.PHASECHK.TRANS64.TRYWAIT P0, [R6+URZ], R5 ;  /* 0x00000005060075a7 */ /* 0x001064000800017f */
[----:B-1----:R-:W-:Y:S05]  /*75c0*/  @!P0 NANOSLEEP.SYNCS 0x989680 ;  /* 0x009896800000895d */ /* 0x002fea0003900000 */
[----:B------:R-:W1:Y:S02]  /*75d0*/  @!P0 SYNCS.PHASECHK.TRANS64 P0, [R6+URZ], R5 ;  /* 0x00000005060085a7 */ /* 0x000e64000800007f */
[----:B-1----:R-:W-:Y:S05]  /*75e0*/  @!P0 BRA `(.L_x_190) ;  /* 0xfffffffc00f08947 */ /* 0x002fea000383ffff */
[----:B------:R-:W-:Y:S05]  /*75f0*/  BRA `(.L_x_211) ;  /* 0xfffffff800087947 */ /* 0x000fea000383ffff */
.L_x_191:
[----:B0-----:R0:W1:Y:S02]  /*7600*/  SYNCS.PHASECHK.TRANS64.TRYWAIT P0, [R9+URZ], R4 ;  /* 0x00000004090075a7 */ /* 0x001064000800017f */
[----:B-1----:R-:W-:Y:S05]  /*7610*/  @!P0 NANOSLEEP.SYNCS 0x989680 ;  /* 0x009896800000895d */ /* 0x002fea0003900000 */
[----:B------:R-:W1:Y:S02]  /*7620*/  @!P0 SYNCS.PHASECHK.TRANS64 P0, [R9+URZ], R4 ;  /* 0x00000004090085a7 */ /* 0x000e64000800007f */
[----:B-1----:R-:W-:Y:S05]  /*7630*/  @!P0 BRA `(.L_x_191) ;  /* 0xfffffffc00f08947 */ /* 0x002fea000383ffff */
[----:B------:R-:W-:Y:S05]  /*7640*/  BRA `(.L_x_212) ;  /* 0xfffffff800187947 */ /* 0x000fea000383ffff */
.L_x_192:
[----:B0-----:R0:W1:Y:S02]  /*7650*/  SYNCS.PHASECHK.TRANS64.TRYWAIT P0, [R6+URZ], R5 ;  /* 0x00000005060075a7 */ /* 0x001064000800017f */
[----:B-1----:R-:W-:Y:S05]  /*7660*/  @!P0 NANOSLEEP.SYNCS 0x989680 ;  /* 0x009896800000895d */ /* 0x002fea0003900000 */
[----:B------:R-:W1:Y:S02]  /*7670*/  @!P0 SYNCS.PHASECHK.TRANS64 P0, [R6+URZ], R5 ;  /* 0x00000005060085a7 */ /* 0x000e64000800007f */
[----:B-1----:R-:W-:Y:S05]  /*7680*/  @!P0 BRA `(.L_x_192) ;  /* 0xfffffffc00f08947 */ /* 0x002fea000383ffff */
[----:B------:R-:W-:Y:S05]  /*7690*/  BRA `(.L_x_213) ;  /* 0xfffffff800287947 */ /* 0x000fea000383ffff */
.L_x_193:
[----:B0-----:R0:W1:Y:S02]  /*76a0*/  SYNCS.PHASECHK.TRANS64.TRYWAIT P0, [R9+URZ], R4 ;  /* 0x00000004090075a7 */ /* 0x001064000800017f */
[----:B-1----:R-:W-:Y:S05]  /*76b0*/  @!P0 NANOSLEEP.SYNCS 0x989680 ;  /* 0x009896800000895d */ /* 0x002fea0003900000 */
[----:B------:R-:W1:Y:S02]  /*76c0*/  @!P0 SYNCS.PHASECHK.TRANS64 P0, [R9+URZ], R4 ;  /* 0x00000004090085a7 */ /* 0x000e64000800007f */
[----:B-1----:R-:W-:Y:S05]  /*76d0*/  @!P0 BRA `(.L_x_193) ;  /* 0xfffffffc00f08947 */ /* 0x002fea000383ffff */
[----:B------:R-:W-:Y:S05]  /*76e0*/  BRA `(.L_x_214) ;  /* 0xfffffff800387947 */ /* 0x000fea000383ffff */
.L_x_194:
[----:B0-----:R0:W1:Y:S02]  /*76f0*/  SYNCS.PHASECHK.TRANS64.TRYWAIT P0, [R6+URZ], R5 ;  /* 0x00000005060075a7 */ /* 0x001064000800017f */
[----:B-1----:R-:W-:Y:S05]  /*7700*/  @!P0 NANOSLEEP.SYNCS 0x989680 ;  /* 0x009896800000895d */ /* 0x002fea0003900000 */
[----:B------:R-:W1:Y:S02]  /*7710*/  @!P0 SYNCS.PHASECHK.TRANS64 P0, [R6+URZ], R5 ;  /* 0x00000005060085a7 */ /* 0x000e64000800007f */
[----:B-1----:R-:W-:Y:S05]  /*7720*/  @!P0 BRA `(.L_x_194) ;  /* 0xfffffffc00f08947 */ /* 0x002fea000383ffff */
[----:B------:R-:W-:Y:S05]  /*7730*/  BRA `(.L_x_215) ;  /* 0xfffffff800487947 */ /* 0x000fea000383ffff */
.L_x_195:
[----:B0-----:R0:W1:Y:S02]  /*7740*/  SYNCS.PHASECHK.TRANS64.TRYWAIT P0, [R9+URZ], R4 ;  /* 0x00000004090075a7 */ /* 0x001064000800017f */
[----:B-1----:R-:W-:Y:S05]  /*7750*/  @!P0 NANOSLEEP.SYNCS 0x989680 ;  /* 0x009896800000895d */ /* 0x002fea0003900000 */
[----:B------:R-:W1:Y:S02]  /*7760*/  @!P0 SYNCS.PHASECHK.TRANS64 P0, [R9+URZ], R4 ;  /* 0x00000004090085a7 */ /* 0x000e64000800007f */
[----:B-1----:R-:W-:Y:S05]  /*7770*/  @!P0 BRA `(.L_x_195) ;  /* 0xfffffffc00f08947 */ /* 0x002fea000383ffff */
[----:B------:R-:W-:Y:S05]  /*7780*/  BRA `(.L_x_216) ;  /* 0xfffffff800587947 */ /* 0x000fea000383ffff */
.L_x_196:
[----:B-1----:R1:W2:Y:S02]  /*7790*/  SYNCS.PHASECHK.TRANS64.TRYWAIT P0, [R6+URZ], R5 ;  /* 0x00000005060075a7 */ /* 0x0022a4000800017f */
[----:B--2---:R-:W-:Y:S05]  /*77a0*/  @!P0 NANOSLEEP.SYNCS 0x989680 ;  /* 0x009896800000895d */ /* 0x004fea0003900000 */
[----:B------:R-:W2:Y:S02]  /*77b0*/  @!P0 SYNCS.PHASECHK.TRANS64 P0, [R6+URZ], R5 ;  /* 0x00000005060085a7 */ /* 0x000ea4000800007f */
[----:B--2---:R-:W-:Y:S05]  /*77c0*/  @!P0 BRA `(.L_x_196) ;  /* 0xfffffffc00f08947 */ /* 0x004fea000383ffff */
[----:B------:R-:W-:Y:S05]  /*77d0*/  BRA `(.L_x_217) ;  /* 0xfffffff800607947 */ /* 0x000fea000383ffff */
.L_x_218:
[----:B------:R-:W-:-:S00]  /*77e0*/  BRA `(.L_x_218) ;  /* 0xfffffffc00fc7947 */ /* 0x000fc0000383ffff */
[----:B------:R-:W-:-:S00]  /*77f0*/  NOP ;  /* 0x0000000000007918 */ /* 0x000fc00000000000 */
        /* <DEDUP_REMOVED lines=8> */
.L_x_219:


//--------------------- .nv.global.init           --------------------------
	.section	.nv.global.init,"aw",@progbits
.nv.global.init:
	.type		$str$22,@object
	.size		$str$22,($str$23 - $str$22)
$str$22:
        /*0000*/ 	.byte	0x6b, 0x5f, 0x74, 0x69, 0x6c, 0x65, 0x5f, 0x63, 0x6f, 0x75, 0x6e, 0x74, 0x20, 0x3e, 0x3d, 0x20
        /*0010*/ 	.byte	0x31, 0x00
	.type		$str$23,@object
	.size		$str$23,(__unnamed_1 - $str$23)
$str$23:
        /*0012*/ 	.byte	0x2f, 0x74, 0x6d, 0x70, 0x2f, 0x63, 0x75, 0x74, 0x6c, 0x61, 0x73, 0x73, 0x5f, 0x73, 0x77, 0x65
        /*0022*/ 	.byte	0x65, 0x70, 0x5f, 0x73, 0x72, 0x63, 0x2f, 0x69, 0x6e, 0x63, 0x6c, 0x75, 0x64, 0x65, 0x2f, 0x63
        /*0032*/ 	.byte	0x75, 0x74, 0x6c, 0x61, 0x73, 0x73, 0x2f, 0x67, 0x65, 0x6d, 0x6d, 0x2f, 0x63, 0x6f, 0x6c, 0x6c
        /*0042*/ 	.byte	0x65, 0x63, 0x74, 0x69, 0x76, 0x65, 0x2f, 0x73, 0x6d, 0x39, 0x30, 0x5f, 0x6d, 0x6d, 0x61, 0x5f
        /*0052*/ 	.byte	0x74, 0x6d, 0x61, 0x5f, 0x67, 0x6d, 0x6d, 0x61, 0x5f, 0x73, 0x73, 0x5f, 0x77, 0x61, 0x72, 0x70
        /*0062*/ 	.byte	0x73, 0x70, 0x65, 0x63, 0x69, 0x61, 0x6c, 0x69, 0x7a, 0x65, 0x64, 0x2e, 0x68, 0x70, 0x70, 0x00
	.type		__unnamed_1,@object
	.size		__unnamed_1,(.L_0 - __unnamed_1)
__unnamed_1:
        /*0072*/ 	.byte	0x76, 0x6f, 0x69, 0x64, 0x20, 0x63, 0x75, 0x74, 0x6c, 0x61, 0x73, 0x73, 0x3a, 0x3a, 0x67, 0x65
        /* <DEDUP_REMOVED lines=172> */
.L_0:


//--------------------- .nv.shared._ZN7cutlass13device_kernelINS_4gemm6kernel13GemmUniversalIN4cute5tupleIJiiiiEEENS1_10collective13CollectiveMmaINS1_34MainloopSm90TmaGmmaWarpSpecializedILi14ENS5_IJNS4_1CILi1EEESB_SB_EEENS1_35KernelTmaWarpSpecializedCooperativeEEENS5_IJNSA_ILi128EEESF_NSA_ILi64EEEEEEaNS5_IJlSB_lEEEaSI_NS4_8TiledMMAINS4_8MMA_AtomIJNS4_4SM904GMMA27MMA_64x128x32_S32S8S8_SS_TNEEEENS4_6LayoutINS5_IJNSA_ILi2EEESB_SB_EEENS5_IJSB_NSA_ILi0EEESS_EEEEENS5_IJNS4_10UnderscoreESV_SV_EEEEENS4_13SM90_TMA_LOADENS4_14ComposedLayoutINS4_7SwizzleILi2ELi4ELi3EEENS4_18smem_ptr_flag_bitsILi8EEENSP_INS5_IJNSA_ILi8EEESG_EEENS5_IJSG_SB_EEEEEEEvNS4_8identityESY_S18_vS19_EENS_8epilogue10collective6detail29Sm90TmaWarpSpecializedAdapterINS1C_15DefaultEpilogueIaSI_SI_NS1B_6thread17LinearCombinationIaLi1EiiLNS1G_9ScaleType4KindE0ELNS_15FloatRoundStyleE2EaEENS1_15EpilogueDefaultEEEEEvvEEEEvNT_6ParamsE --------------------------
	.section	.nv.shared._ZN7cutlass13device_kernelINS_4gemm6kernel13GemmUniversalIN4cute5tupleIJiiiiEEENS1_10collective13CollectiveMmaINS1_34MainloopSm90TmaGmmaWarpSpecializedILi14ENS5_IJNS4_1CILi1EEESB_SB_EEENS1_35KernelTmaWarpSpecializedCooperativeEEENS5_IJNSA_ILi128EEESF_NSA_ILi64EEEEEEaNS5_IJlSB_lEEEaSI_NS4_8TiledMMAINS4_8MMA_AtomIJNS4_4SM904GMMA27MMA_64x128x32_S32S8S8_SS_TNEEEENS4_6LayoutINS5_IJNSA_ILi2EEESB_SB_EEENS5_IJSB_NSA_ILi0EEESS_EEEEENS5_IJNS4_10UnderscoreESV_SV_EEEEENS4_13SM90_TMA_LOADENS4_14ComposedLayoutINS4_7SwizzleILi2ELi4ELi3EEENS4_18smem_ptr_flag_bitsILi8EEENSP_INS5_IJNSA_ILi8EEESG_EEENS5_IJSG_SB_EEEEEEEvNS4_8identityESY_S18_vS19_EENS_8epilogue10collective6detail29Sm90TmaWarpSpecializedAdapterINS1C_15DefaultEpilogueIaSI_SI_NS1B_6thread17LinearCombinationIaLi1EiiLNS1G_9ScaleType4KindE0ELNS_15FloatRoundStyleE2EaEENS1_15EpilogueDefaultEEEEEvvEEEEvNT_6ParamsE,"aw",@nobits
	.sectionflags	@""
	.align	16
	.zero		1024


//--------------------- .nv.shared.reserved.0     --------------------------
	.section	.nv.shared.reserved.0,"aw",@nobits
	.weak		__nv_reservedSMEM_offset_0_alias
	.size		__nv_reservedSMEM_offset_0_alias, 0, 0
	.other		__nv_reservedSMEM_offset_0_alias,@"STO_CUDA_RESERVED_SHARED STV_DEFAULT"
__nv_reservedSMEM_offset_0_alias:
	.zero		0


//--------------------- .nv.global                --------------------------
	.section	.nv.global,"aw",@nobits
.nv.global:
	.type		_ZN40_INTERNAL_bad5a4f9_4_k_cu_26ca1f8c_311064cute1_E,@object
	.size		_ZN40_INTERNAL_bad5a4f9_4_k_cu_26ca1f8c_311064cute1_E,(_ZN40_INTERNAL_bad5a4f9_4_k_cu_26ca1f8c_311064cuda3std3__45__cpo6cbeginE - _ZN40_INTERNAL_bad5a4f9_4_k_cu_26ca1f8c_311064cute1_E)
_ZN40_INTERNAL_bad5a4f9_4_k_cu_26ca1f8c_311064cute1_E:
	.zero		1
	.type		_ZN40_INTERNAL_bad5a4f9_4_k_cu_26ca1f8c_311064cuda3std3__45__cpo6cbeginE,@object
	.size		_ZN40_INTERNAL_bad5a4f9_4_k_cu_26ca1f8c_311064cuda3std3__45__cpo6cbeginE,(_ZN40_INTERNAL_bad5a4f9_4_k_cu_26ca1f8c_311064cuda3std3__48in_placeE - _ZN40_INTERNAL_bad5a4f9_4_k_cu_26ca1f8c_311064cuda3std3__45__cpo6cbeginE)
_ZN40_INTERNAL_bad5a4f9_4_k_cu_26ca1f8c_311064cuda3std3__45__cpo6cbeginE:
	.zero		1
	.type		_ZN40_INTERNAL_bad5a4f9_4_k_cu_26ca1f8c_311064cuda3std3__48in_placeE,@object
	.size		_ZN40_INTERNAL_bad5a4f9_4_k_cu_26ca1f8c_311064cuda3std3__48in_placeE,(_ZN40_INTERNAL_bad5a4f9_4_k_cu_26ca1f8c_311064cuda3std6ranges3__45__cpo9iter_moveE - _ZN40_INTERNAL_bad5a4f9_4_k_cu_26ca1f8c_311064cuda3std3__48in_placeE)
_ZN40_INTERNAL_bad5a4f9_4_k_cu_26ca1f8c_311064cuda3std3__48in_placeE:
	.zero		1
	.type		_ZN40_INTERNAL_bad5a4f9_4_k_cu_26ca1f8c_311064cuda3std6ranges3__45__cpo9iter_moveE,@object
	.size		_ZN40_INTERNAL_bad5a4f9_4_k_cu_26ca1f8c_311064cuda3std6ranges3__45__cpo9iter_moveE,(_ZN40_INTERNAL_bad5a4f9_4_k_cu_26ca1f8c_311064cuda3std3__45__cpo5beginE - _ZN40_INTERNAL_bad5a4f9_4_k_cu_26ca1f8c_311064cuda3std6ranges3__45__cpo9iter_moveE)
_ZN40_INTERNAL_bad5a4f9_4_k_cu_26ca1f8c_311064cuda3std6ranges3__45__cpo9iter_moveE:
	.zero		1
	.type		_ZN40_INTERNAL_bad5a4f9_4_k_cu_26ca1f8c_311064cuda3std3__45__cpo5beginE,@object
	.size		_ZN40_INTERNAL_bad5a4f9_4_k_cu_26ca1f8c_311064cuda3std3__45__cpo5beginE,(_ZN40_INTERNAL_bad5a4f9_4_k_cu_26ca1f8c_311064cuda3std3__442_GLOBAL__N__bad5a4f9_4_k_cu_26ca1f8c_311066ignoreE - _ZN40_INTERNAL_bad5a4f9_4_k_cu_26ca1f8c_311064cuda3std3__45__cpo5beginE)
_ZN40_INTERNAL_bad5a4f9_4_k_cu_26ca1f8c_311064cuda3std3__45__cpo5beginE:
	.zero		1
	.type		_ZN40_INTERNAL_bad5a4f9_4_k_cu_26ca1f8c_311064cuda3std3__442_GLOBAL__N__bad5a4f9_4_k_cu_26ca1f8c_311066ignoreE,@object
	.size		_ZN40_INTERNAL_bad5a4f9_4_k_cu_26ca1f8c_311064cuda3std3__442_GLOBAL__N__bad5a4f9_4_k_cu_26ca1f8c_311066ignoreE,(_ZN40_INTERNAL_bad5a4f9_4_k_cu_26ca1f8c_311064cute7productE - _ZN40_INTERNAL_bad5a4f9_4_k_cu_26ca1f8c_311064cuda3std3__442_GLOBAL__N__bad5a4f9_4_k_cu_26ca1f8c_311066ignoreE)
_ZN40_INTERNAL_bad5a4f9_4_k_cu_26ca1f8c_311064cuda3std3__442_GLOBAL__N__bad5a4f9_4_k_cu_26ca1f8c_311066ignoreE:
	.zero		1
	.type		_ZN40_INTERNAL_bad5a4f9_4_k_cu_26ca1f8c_311064cute7productE,@object
	.size		_ZN40_INTERNAL_bad5a4f9_4_k_cu_26ca1f8c_311064cute7productE,(_ZN40_INTERNAL_bad5a4f9_4_k_cu_26ca1f8c_311064cuda3std3__45__cpo3endE - _ZN40_INTERNAL_bad5a4f9_4_k_cu_26ca1f8c_311064cute7productE)
_ZN40_INTERNAL_bad5a4f9_4_k_cu_26ca1f8c_311064cute7productE:
	.zero		1
	.type		_ZN40_INTERNAL_bad5a4f9_4_k_cu_26ca1f8c_311064cuda3std3__45__cpo3endE,@object
	.size		_ZN40_INTERNAL_bad5a4f9_4_k_cu_26ca1f8c_311064cuda3std3__45__cpo3endE,(_ZN40_INTERNAL_bad5a4f9_4_k_cu_26ca1f8c_311064cuda3std3__419piecewise_constructE - _ZN40_INTERNAL_bad5a4f9_4_k_cu_26ca1f8c_311064cuda3std3__45__cpo3endE)
_ZN40_INTERNAL_bad5a4f9_4_k_cu_26ca1f8c_311064cuda3std3__45__cpo3endE:
	.zero		1
	.type		_ZN40_INTERNAL_bad5a4f9_4_k_cu_26ca1f8c_311064cuda3std3__419piecewise_constructE,@object
	.size		_ZN40_INTERNAL_bad5a4f9_4_k_cu_26ca1f8c_311064cuda3std3__419piecewise_constructE,(_ZN40_INTERNAL_bad5a4f9_4_k_cu_26ca1f8c_311064cuda3std3__45__cpo4cendE - _ZN40_INTERNAL_bad5a4f9_4_k_cu_26ca1f8c_311064cuda3std3__419piecewise_constructE)
_ZN40_INTERNAL_bad5a4f9_4_k_cu_26ca1f8c_311064cuda3std3__419piecewise_constructE:
	.zero		1
	.type		_ZN40_INTERNAL_bad5a4f9_4_k_cu_26ca1f8c_311064cuda3std3__45__cpo4cendE,@object
	.size		_ZN40_INTERNAL_bad5a4f9_4_k_cu_26ca1f8c_311064cuda3std3__45__cpo4cendE,(_ZN40_INTERNAL_bad5a4f9_4_k_cu_26ca1f8c_311064cuda3std6ranges3__45__cpo4swapE - _ZN40_INTERNAL_bad5a4f9_4_k_cu_26ca1f8c_311064cuda3std3__45__cpo4cendE)
_ZN40_INTERNAL_bad5a4f9_4_k_cu_26ca1f8c_311064cuda3std3__45__cpo4cendE:
	.zero		1
	.type		_ZN40_INTERNAL_bad5a4f9_4_k_cu_26ca1f8c_311064cuda3std6ranges3__45__cpo4swapE,@object
	.size		_ZN40_INTERNAL_bad5a4f9_4_k_cu_26ca1f8c_311064cuda3std6ranges3__45__cpo4swapE,(.L_8 - _ZN40_INTERNAL_bad5a4f9_4_k_cu_26ca1f8c_311064cuda3std6ranges3__45__cpo4swapE)
_ZN40_INTERNAL_bad5a4f9_4_k_cu_26ca1f8c_311064cuda3std6ranges3__45__cpo4swapE:
	.zero		1
.L_8:


//--------------------- .nv.constant0._ZN7cutlass13device_kernelINS_4gemm6kernel13GemmUniversalIN4cute5tupleIJiiiiEEENS1_10collective13CollectiveMmaINS1_34MainloopSm90TmaGmmaWarpSpecializedILi14ENS5_IJNS4_1CILi1EEESB_SB_EEENS1_35KernelTmaWarpSpecializedCooperativeEEENS5_IJNSA_ILi128EEESF_NSA_ILi64EEEEEEaNS5_IJlSB_lEEEaSI_NS4_8TiledMMAINS4_8MMA_AtomIJNS4_4SM904GMMA27MMA_64x128x32_S32S8S8_SS_TNEEEENS4_6LayoutINS5_IJNSA_ILi2EEESB_SB_EEENS5_IJSB_NSA_ILi0EEESS_EEEEENS5_IJNS4_10UnderscoreESV_SV_EEEEENS4_13SM90_TMA_LOADENS4_14ComposedLayoutINS4_7SwizzleILi2ELi4ELi3EEENS4_18smem_ptr_flag_bitsILi8EEENSP_INS5_IJNSA_ILi8EEESG_EEENS5_IJSG_SB_EEEEEEEvNS4_8identityESY_S18_vS19_EENS_8epilogue10collective6detail29Sm90TmaWarpSpecializedAdapterINS1C_15DefaultEpilogueIaSI_SI_NS1B_6thread17LinearCombinationIaLi1EiiLNS1G_9ScaleType4KindE0ELNS_15FloatRoundStyleE2EaEENS1_15EpilogueDefaultEEEEEvvEEEEvNT_6ParamsE --------------------------
	.section	.nv.constant0._ZN7cutlass13device_kernelINS_4gemm6kernel13GemmUniversalIN4cute5tupleIJiiiiEEENS1_10collective13CollectiveMmaINS1_34MainloopSm90TmaGmmaWarpSpecializedILi14ENS5_IJNS4_1CILi1EEESB_SB_EEENS1_35KernelTmaWarpSpecializedCooperativeEEENS5_IJNSA_ILi128EEESF_NSA_ILi64EEEEEEaNS5_IJlSB_lEEEaSI_NS4_8TiledMMAINS4_8MMA_AtomIJNS4_4SM904GMMA27MMA_64x128x32_S32S8S8_SS_TNEEEENS4_6LayoutINS5_IJNSA_ILi2EEESB_SB_EEENS5_IJSB_NSA_ILi0EEESS_EEEEENS5_IJNS4_10UnderscoreESV_SV_EEEEENS4_13SM90_TMA_LOADENS4_14ComposedLayoutINS4_7SwizzleILi2ELi4ELi3EEENS4_18smem_ptr_flag_bitsILi8EEENSP_INS5_IJNSA_ILi8EEESG_EEENS5_IJSG_SB_EEEEEEEvNS4_8identityESY_S18_vS19_EENS_8epilogue10collective6detail29Sm90TmaWarpSpecializedAdapterINS1C_15DefaultEpilogueIaSI_SI_NS1B_6thread17LinearCombinationIaLi1EiiLNS1G_9ScaleType4KindE0ELNS_15FloatRoundStyleE2EaEENS1_15EpilogueDefaultEEEEEvvEEEEvNT_6ParamsE,"a",@progbits
	.sectionflags	@""
	.align	4
.nv.constant0._ZN7cutlass13device_kernelINS_4gemm6kernel13GemmUniversalIN4cute5tupleIJiiiiEEENS1_10collective13CollectiveMmaINS1_34MainloopSm90TmaGmmaWarpSpecializedILi14ENS5_IJNS4_1CILi1EEESB_SB_EEENS1_35KernelTmaWarpSpecializedCooperativeEEENS5_IJNSA_ILi128EEESF_NSA_ILi64EEEEEEaNS5_IJlSB_lEEEaSI_NS4_8TiledMMAINS4_8MMA_AtomIJNS4_4SM904GMMA27MMA_64x128x32_S32S8S8_SS_TNEEEENS4_6LayoutINS5_IJNSA_ILi2EEESB_SB_EEENS5_IJSB_NSA_ILi0EEESS_EEEEENS5_IJNS4_10UnderscoreESV_SV_EEEEENS4_13SM90_TMA_LOADENS4_14ComposedLayoutINS4_7SwizzleILi2ELi4ELi3EEENS4_18smem_ptr_flag_bitsILi8EEENSP_INS5_IJNSA_ILi8EEESG_EEENS5_IJSG_SB_EEEEEEEvNS4_8identityESY_S18_vS19_EENS_8epilogue10collective6detail29Sm90TmaWarpSpecializedAdapterINS1C_15DefaultEpilogueIaSI_SI_NS1B_6thread17LinearCombinationIaLi1EiiLNS1G_9ScaleType4KindE0ELNS_15FloatRoundStyleE2EaEENS1_15EpilogueDefaultEEEEEvvEEEEvNT_6ParamsE:
	.zero		1664


//--------------------- SYMBOLS --------------------------

	.type		.nv.reservedSmem.offset0,@object
	.size		.nv.reservedSmem.offset0,0x4
	.type		__assertfail,@function
